	.target	sm_90a

	.elftype	@"ET_EXEC"


//--------------------- .note.nv.tkinfo           --------------------------
	.section	.note.nv.tkinfo,"",@"SHT_NOTE"
	.sectionflags	@"SHF_NOTE_NV_TKINFO"
	.tkinfo
        /*0018*/ 	.word	0x00000002
        /*0030*/ 	.string	""
        /*0030*/ 	.string	"ptxas"
        /*0030*/ 	.string	"Cuda compilation tools, release 13.0, V13.0.88"
        /*0030*/ 	.string	"Build cuda_13.0.r13.0/compiler.36424714_0"
        /*0030*/ 	.string	"-arch sm_90a -m 64 "



//--------------------- .note.nv.cuinfo           --------------------------
	.section	.note.nv.cuinfo,"",@"SHT_NOTE"
	.sectionflags	@"SHF_NOTE_NV_CUINFO"
        /*0018*/ 	.short	0x0002
        /*001a*/ 	.short	0x005a
        /*001c*/ 	.short	0x0082
	.zero		2


//--------------------- .nv.info                  --------------------------
	.section	.nv.info,"",@"SHT_CUDA_INFO"
	.align	4


	//----- nvinfo : EIATTR_REGCOUNT
	.align		4
        /*0000*/ 	.byte	0x04, 0x2f
        /*0002*/ 	.short	(.L_16 - .L_15)
	.align		4
.L_15:
        /*0004*/ 	.word	index@(_ZN7cutlass13device_kernelINS_4fmha6kernel28FmhaKernelTmaWarpSpecializedINS1_10collective30FmhaMainloopTmaWarpSpecializedINS_12float_e4m3_tEffN4cute5tupleIJNS7_1CILi128EEESA_NS9_ILi96EEEEEENS8_IJiNS9_ILi1EEENS8_IJiiEEEEEESF_NS8_IJSD_iSE_EEENS4_13DefaultFusionEJEEENS4_15FmhaFwdEpilogueIS6_fNS8_IJNS9_ILi64EEESB_SA_EEEEENS2_23IndividualTileSchedulerEJEEEEEvNT_6ParamsE)
        /*0008*/ 	.word	0x000000a8


	//----- nvinfo : EIATTR_FRAME_SIZE
	.align		4
.L_16:
        /*000c*/ 	.byte	0x04, 0x11
        /*000e*/ 	.short	(.L_18 - .L_17)
	.align		4
.L_17:
        /*0010*/ 	.word	index@($__internal_0_$__cuda_sm20_rcp_rn_f32_slowpath)
        /*0014*/ 	.word	0x00000000


	//----- nvinfo : EIATTR_FRAME_SIZE
	.align		4
.L_18:
        /*0018*/ 	.byte	0x04, 0x11
        /*001a*/ 	.short	(.L_20 - .L_19)
	.align		4
.L_19:
        /*001c*/ 	.word	index@(_ZN7cutlass13device_kernelINS_4fmha6kernel28FmhaKernelTmaWarpSpecializedINS1_10collective30FmhaMainloopTmaWarpSpecializedINS_12float_e4m3_tEffN4cute5tupleIJNS7_1CILi128EEESA_NS9_ILi96EEEEEENS8_IJiNS9_ILi1EEENS8_IJiiEEEEEESF_NS8_IJSD_iSE_EEENS4_13DefaultFusionEJEEENS4_15FmhaFwdEpilogueIS6_fNS8_IJNS9_ILi64EEESB_SA_EEEEENS2_23IndividualTileSchedulerEJEEEEEvNT_6ParamsE)
        /*0020*/ 	.word	0x00000000


	//----- nvinfo : EIATTR_MIN_STACK_SIZE
	.align		4
.L_20:
        /*0024*/ 	.byte	0x04, 0x12
        /*0026*/ 	.short	(.L_22 - .L_21)
	.align		4
.L_21:
        /*0028*/ 	.word	index@(_ZN7cutlass13device_kernelINS_4fmha6kernel28FmhaKernelTmaWarpSpecializedINS1_10collective30FmhaMainloopTmaWarpSpecializedINS_12float_e4m3_tEffN4cute5tupleIJNS7_1CILi128EEESA_NS9_ILi96EEEEEENS8_IJiNS9_ILi1EEENS8_IJiiEEEEEESF_NS8_IJSD_iSE_EEENS4_13DefaultFusionEJEEENS4_15FmhaFwdEpilogueIS6_fNS8_IJNS9_ILi64EEESB_SA_EEEEENS2_23IndividualTileSchedulerEJEEEEEvNT_6ParamsE)
        /*002c*/ 	.word	0x00000000
.L_22:


//--------------------- .nv.compat                --------------------------
	.section	.nv.compat,"",@"SHT_CUDA_COMPAT_INFO"
	.align	4
        /*0000*/ 	.byte	0x02, 0x09, 0x01, 0x00, 0x02, 0x02, 0x04, 0x00, 0x02, 0x05, 0x05, 0x00, 0x03, 0x07, 0x01, 0x01
        /*0010*/ 	.byte	0x02, 0x03, 0x01, 0x00, 0x02, 0x06, 0x01, 0x00, 0x04, 0x0b, 0x08, 0x00, 0x00, 0x00, 0x00, 0x00
        /*0020*/ 	.byte	0x00, 0x00, 0x00, 0x00


//--------------------- .nv.info._ZN7cutlass13device_kernelINS_4fmha6kernel28FmhaKernelTmaWarpSpecializedINS1_10collective30FmhaMainloopTmaWarpSpecializedINS_12float_e4m3_tEffN4cute5tupleIJNS7_1CILi128EEESA_NS9_ILi96EEEEEENS8_IJiNS9_ILi1EEENS8_IJiiEEEEEESF_NS8_IJSD_iSE_EEENS4_13DefaultFusionEJEEENS4_15FmhaFwdEpilogueIS6_fNS8_IJNS9_ILi64EEESB_SA_EEEEENS2_23IndividualTileSchedulerEJEEEEEvNT_6ParamsE --------------------------
	.section	.nv.info._ZN7cutlass13device_kernelINS_4fmha6kernel28FmhaKernelTmaWarpSpecializedINS1_10collective30FmhaMainloopTmaWarpSpecializedINS_12float_e4m3_tEffN4cute5tupleIJNS7_1CILi128EEESA_NS9_ILi96EEEEEENS8_IJiNS9_ILi1EEENS8_IJiiEEEEEESF_NS8_IJSD_iSE_EEENS4_13DefaultFusionEJEEENS4_15FmhaFwdEpilogueIS6_fNS8_IJNS9_ILi64EEESB_SA_EEEEENS2_23IndividualTileSchedulerEJEEEEEvNT_6ParamsE,"",@"SHT_CUDA_INFO"
	.sectionflags	@""
	.align	4


	//----- nvinfo : EIATTR_CUDA_API_VERSION
	.align		4
        /*0000*/ 	.byte	0x04, 0x37
        /*0002*/ 	.short	(.L_24 - .L_23)
.L_23:
        /*0004*/ 	.word	0x00000082


	//----- nvinfo : EIATTR_KPARAM_INFO
	.align		4
.L_24:
        /*0008*/ 	.byte	0x04, 0x17
        /*000a*/ 	.short	(.L_26 - .L_25)
.L_25:
        /*000c*/ 	.word	0x00000000
        /*0010*/ 	.short	0x0000
        /*0012*/ 	.short	0x0070
        /*0014*/ 	.byte	0x00, 0xf0, 0x01, 0x20


	//----- nvinfo : EIATTR_SPARSE_MMA_MASK
	.align		4
.L_26:
        /*0018*/ 	.byte	0x03, 0x50
        /*001a*/ 	.short	0x0000


	//----- nvinfo : EIATTR_MAXREG_COUNT
	.align		4
        /*001c*/ 	.byte	0x03, 0x1b
        /*001e*/ 	.short	0x00a8


	//----- nvinfo : EIATTR_NUM_BARRIERS
	.align		4
        /*0020*/ 	.byte	0x02, 0x4c
        /*0022*/ 	.byte	0x02
	.zero		1


	//----- nvinfo : EIATTR_EXTERNS
	.align		4
        /*0024*/ 	.byte	0x04, 0x0f
        /*0026*/ 	.short	(.L_28 - .L_27)


	//   ....[0]....
	.align		4
.L_27:
        /*0028*/ 	.word	index@(__assertfail)


	//----- nvinfo : EIATTR_MERCURY_ISA_VERSION
	.align		4
.L_28:
        /*002c*/ 	.byte	0x03, 0x5f
        /*002e*/ 	.short	0x0101


	//----- nvinfo : EIATTR_INT_WARP_WIDE_INSTR_OFFSETS
	.align		4
        /*0030*/ 	.byte	0x04, 0x31
        /*0032*/ 	.short	(.L_30 - .L_29)


	//   ....[0]....
.L_29:
        /*0034*/ 	.word	0x000006f0


	//   ....[1]....
        /*0038*/ 	.word	0x00000700


	//   ....[2]....
        /*003c*/ 	.word	0x00000710


	//   ....[3]....
        /*0040*/ 	.word	0x00000720


	//   ....[4]....
        /*0044*/ 	.word	0x00000790


	//----- nvinfo : EIATTR_COOP_GROUP_MASK_REGIDS
	.align		4
.L_30:
        /*0048*/ 	.byte	0x04, 0x29
        /*004a*/ 	.short	(.L_32 - .L_31)


	//   ....[0]....
.L_31:
        /*004c*/ 	.word	0xffffffff


	//   ....[1]....
        /*0050*/ 	.word	0xffffffff


	//   ....[2]....
        /*0054*/ 	.word	0xffffffff


	//   ....[3]....
        /*0058*/ 	.word	0xffffffff


	//   ....[4]....
        /*005c*/ 	.word	0xffffffff


	//   ....[5]....
        /*0060*/ 	.word	0xffffffff


	//   ....[6]....
        /*0064*/ 	.word	0xffffffff


	//   ....[7]....
        /*0068*/ 	.word	0xffffffff


	//   ....[8]....
        /*006c*/ 	.word	0xffffffff


	//   ....[9]....
        /*0070*/ 	.word	0xffffffff


	//   ....[10]....
        /*0074*/ 	.word	0xffffffff


	//   ....[11]....
        /*0078*/ 	.word	0xffffffff


	//   ....[12]....
        /*007c*/ 	.word	0xffffffff


	//   ....[13]....
        /*0080*/ 	.word	0xffffffff


	//   ....[14]....
        /*0084*/ 	.word	0xffffffff


	//   ....[15]....
        /*0088*/ 	.word	0xffffffff


	//   ....[16]....
        /*008c*/ 	.word	0xffffffff


	//   ....[17]....
        /*0090*/ 	.word	0xffffffff


	//   ....[18]....
        /*0094*/ 	.word	0xffffffff


	//   ....[19]....
        /*0098*/ 	.word	0xffffffff


	//   ....[20]....
        /*009c*/ 	.word	0xffffffff


	//   ....[21]....
        /*00a0*/ 	.word	0xffffffff


	//   ....[22]....
        /*00a4*/ 	.word	0xffffffff


	//   ....[23]....
        /*00a8*/ 	.word	0xffffffff


	//   ....[24]....
        /*00ac*/ 	.word	0xffffffff


	//   ....[25]....
        /*00b0*/ 	.word	0xffffffff


	//   ....[26]....
        /*00b4*/ 	.word	0xffffffff


	//   ....[27]....
        /*00b8*/ 	.word	0xffffffff


	//   ....[28]....
        /*00bc*/ 	.word	0xffffffff


	//   ....[29]....
        /*00c0*/ 	.word	0xffffffff


	//   ....[30]....
        /*00c4*/ 	.word	0xffffffff


	//   ....[31]....
        /*00c8*/ 	.word	0xffffffff


	//   ....[32]....
        /*00cc*/ 	.word	0xffffffff


	//   ....[33]....
        /*00d0*/ 	.word	0xffffffff


	//   ....[34]....
        /*00d4*/ 	.word	0xffffffff


	//   ....[35]....
        /*00d8*/ 	.word	0xffffffff


	//   ....[36]....
        /*00dc*/ 	.word	0xffffffff


	//   ....[37]....
        /*00e0*/ 	.word	0xffffffff


	//   ....[38]....
        /*00e4*/ 	.word	0xffffffff


	//   ....[39]....
        /*00e8*/ 	.word	0xffffffff


	//   ....[40]....
        /*00ec*/ 	.word	0xffffffff


	//   ....[41]....
        /*00f0*/ 	.word	0xffffffff


	//   ....[42]....
        /*00f4*/ 	.word	0xffffffff


	//   ....[43]....
        /*00f8*/ 	.word	0xffffffff


	//   ....[44]....
        /*00fc*/ 	.word	0xffffffff


	//   ....[45]....
        /*0100*/ 	.word	0xffffffff


	//   ....[46]....
        /*0104*/ 	.word	0xffffffff


	//   ....[47]....
        /*0108*/ 	.word	0xffffffff


	//   ....[48]....
        /*010c*/ 	.word	0xffffffff


	//   ....[49]....
        /*0110*/ 	.word	0xffffffff


	//----- nvinfo : EIATTR_COOP_GROUP_INSTR_OFFSETS
	.align		4
.L_32:
        /*0114*/ 	.byte	0x04, 0x28
        /*0116*/ 	.short	(.L_34 - .L_33)


	//   ....[0]....
.L_33:
        /*0118*/ 	.word	0x00000050


	//   ....[1]....
        /*011c*/ 	.word	0x00000080


	//   ....[2]....
        /*0120*/ 	.word	0x000001b0


	//   ....[3]....
        /*0124*/ 	.word	0x00000370


	//   ....[4]....
        /*0128*/ 	.word	0x00000530


	//   ....[5]....
        /*012c*/ 	.word	0x00000690


	//   ....[6]....
        /*0130*/ 	.word	0x00001220


	//   ....[7]....
        /*0134*/ 	.word	0x00001240


	//   ....[8]....
        /*0138*/ 	.word	0x00001b00


	//   ....[9]....
        /*013c*/ 	.word	0x00001ca0


	//   ....[10]....
        /*0140*/ 	.word	0x00003a10


	//   ....[11]....
        /*0144*/ 	.word	0x00003a40


	//   ....[12]....
        /*0148*/ 	.word	0x00003a70


	//   ....[13]....
        /*014c*/ 	.word	0x00003ab0


	//   ....[14]....
        /*0150*/ 	.word	0x00003af0


	//   ....[15]....
        /*0154*/ 	.word	0x00003b20


	//   ....[16]....
        /*0158*/ 	.word	0x00003b40


	//   ....[17]....
        /*015c*/ 	.word	0x00003b50


	//   ....[18]....
        /*0160*/ 	.word	0x00003b60


	//   ....[19]....
        /*0164*/ 	.word	0x00003b70


	//   ....[20]....
        /*0168*/ 	.word	0x00003b80


	//   ....[21]....
        /*016c*/ 	.word	0x00003b90


	//   ....[22]....
        /*0170*/ 	.word	0x00003ba0


	//   ....[23]....
        /*0174*/ 	.word	0x00003bb0


	//   ....[24]....
        /*0178*/ 	.word	0x00003bc0


	//   ....[25]....
        /*017c*/ 	.word	0x00003bd0


	//   ....[26]....
        /*0180*/ 	.word	0x00004390


	//   ....[27]....
        /*0184*/ 	.word	0x000043c0


	//   ....[28]....
        /*0188*/ 	.word	0x00004c90


	//   ....[29]....
        /*018c*/ 	.word	0x00004d80


	//   ....[30]....
        /*0190*/ 	.word	0x00006cf0


	//   ....[31]....
        /*0194*/ 	.word	0x00006e10


	//   ....[32]....
        /*0198*/ 	.word	0x00006e50


	//   ....[33]....
        /*019c*/ 	.word	0x00006e90


	//   ....[34]....
        /*01a0*/ 	.word	0x00006ec0


	//   ....[35]....
        /*01a4*/ 	.word	0x00006f20


	//   ....[36]....
        /*01a8*/ 	.word	0x00006f50


	//   ....[37]....
        /*01ac*/ 	.word	0x00006f80


	//   ....[38]....
        /*01b0*/ 	.word	0x00006fb0


	//   ....[39]....
        /*01b4*/ 	.word	0x00006fd0


	//   ....[40]....
        /*01b8*/ 	.word	0x00006ff0


	//   ....[41]....
        /*01bc*/ 	.word	0x00007000


	//   ....[42]....
        /*01c0*/ 	.word	0x00007010


	//   ....[43]....
        /*01c4*/ 	.word	0x00007020


	//   ....[44]....
        /*01c8*/ 	.word	0x00007030


	//   ....[45]....
        /*01cc*/ 	.word	0x00007040


	//   ....[46]....
        /*01d0*/ 	.word	0x00007500


	//   ....[47]....
        /*01d4*/ 	.word	0x00007530


	//   ....[48]....
        /*01d8*/ 	.word	0x00007580


	//   ....[49]....
        /*01dc*/ 	.word	0x000075a0


	//----- nvinfo : EIATTR_REG_RECONFIG
	.align		4
.L_34:
        /*01e0*/ 	.byte	0x01, 0x54
	.zero		2


	//----- nvinfo : EIATTR_SYSCALL_OFFSETS
	.align		4
        /*01e4*/ 	.byte	0x04, 0x46
        /*01e6*/ 	.short	(.L_36 - .L_35)


	//   ....[0]....
.L_35:
        /*01e8*/ 	.word	0x00008070


	//   ....[1]....
        /*01ec*/ 	.word	0x000081d0


	//----- nvinfo : EIATTR_MBARRIER_INSTR_OFFSETS
	.align		4
.L_36:
        /*01f0*/ 	.byte	0x04, 0x39
        /*01f2*/ 	.short	(.L_38 - .L_37)


	//   ....[0]....
.L_37:
        /*01f4*/ 	.word	0x00000320
        /*01f8*/ 	.word	0x000000ff
        /*01fc*/ 	.word	0x00012050
        /*0200*/ 	.short	0x0100
        /*0202*/ 	.byte	0x0b
	.zero		1


	//   ....[1]....
        /*0204*/ 	.word	0x00000330
        /*0208*/ 	.word	0x000000ff
        /*020c*/ 	.word	0x00012060
        /*0210*/ 	.short	0x0100
        /*0212*/ 	.byte	0x0b
	.zero		1


	//   ....[2]....
        /*0214*/ 	.word	0x00000340
        /*0218*/ 	.word	0x000000ff
        /*021c*/ 	.word	0x00012058
        /*0220*/ 	.short	0x0100
        /*0222*/ 	.byte	0x0b
	.zero		1


	//   ....[3]....
        /*0224*/ 	.word	0x00000350
        /*0228*/ 	.word	0x000000ff
        /*022c*/ 	.word	0x00012068
        /*0230*/ 	.short	0x0100
        /*0232*/ 	.byte	0x0b
	.zero		1


	//   ....[4]....
        /*0234*/ 	.word	0x00000480
        /*0238*/ 	.word	0x000000ff
        /*023c*/ 	.word	0x00012000
        /*0240*/ 	.short	0x0100
        /*0242*/ 	.byte	0x0b
	.zero		1


	//   ....[5]....
        /*0244*/ 	.word	0x00000490
        /*0248*/ 	.word	0x000000ff
        /*024c*/ 	.word	0x00012028
        /*0250*/ 	.short	0x0100
        /*0252*/ 	.byte	0x0b
	.zero		1


	//   ....[6]....
        /*0254*/ 	.word	0x000004a0
        /*0258*/ 	.word	0x000000ff
        /*025c*/ 	.word	0x00012008
        /*0260*/ 	.short	0x0100
        /*0262*/ 	.byte	0x0b
	.zero		1


	//   ....[7]....
        /*0264*/ 	.word	0x000004b0
        /*0268*/ 	.word	0x000000ff
        /*026c*/ 	.word	0x00012030
        /*0270*/ 	.short	0x0100
        /*0272*/ 	.byte	0x0b
	.zero		1


	//   ....[8]....
        /*0274*/ 	.word	0x000004c0
        /*0278*/ 	.word	0x000000ff
        /*027c*/ 	.word	0x00012010
        /*0280*/ 	.short	0x0100
        /*0282*/ 	.byte	0x0b
	.zero		1


	//   ....[9]....
        /*0284*/ 	.word	0x000004d0
        /*0288*/ 	.word	0x000000ff
        /*028c*/ 	.word	0x00012038
        /*0290*/ 	.short	0x0100
        /*0292*/ 	.byte	0x0b
	.zero		1


	//   ....[10]....
        /*0294*/ 	.word	0x000004e0
        /*0298*/ 	.word	0x000000ff
        /*029c*/ 	.word	0x00012018
        /*02a0*/ 	.short	0x0100
        /*02a2*/ 	.byte	0x0b
	.zero		1


	//   ....[11]....
        /*02a4*/ 	.word	0x000004f0
        /*02a8*/ 	.word	0x000000ff
        /*02ac*/ 	.word	0x00012040
        /*02b0*/ 	.short	0x0100
        /*02b2*/ 	.byte	0x0b
	.zero		1


	//   ....[12]....
        /*02b4*/ 	.word	0x00000500
        /*02b8*/ 	.word	0x000000ff
        /*02bc*/ 	.word	0x00012020
        /*02c0*/ 	.short	0x0100
        /*02c2*/ 	.byte	0x0b
	.zero		1


	//   ....[13]....
        /*02c4*/ 	.word	0x00000510
        /*02c8*/ 	.word	0x000000ff
        /*02cc*/ 	.word	0x00012048
        /*02d0*/ 	.short	0x0100
        /*02d2*/ 	.byte	0x0b
	.zero		1


	//   ....[14]....
        /*02d4*/ 	.word	0x00000640
        /*02d8*/ 	.word	0x000000ff
        /*02dc*/ 	.word	0x00012070
        /*02e0*/ 	.short	0x0100
        /*02e2*/ 	.byte	0x0b
	.zero		1


	//   ....[15]....
        /*02e4*/ 	.word	0x00000650
        /*02e8*/ 	.word	0x000000ff
        /*02ec*/ 	.word	0x00012080
        /*02f0*/ 	.short	0x0100
        /*02f2*/ 	.byte	0x0b
	.zero		1


	//   ....[16]....
        /*02f4*/ 	.word	0x00000660
        /*02f8*/ 	.word	0x000000ff
        /*02fc*/ 	.word	0x00012078
        /*0300*/ 	.short	0x0100
        /*0302*/ 	.byte	0x0b
	.zero		1


	//   ....[17]....
        /*0304*/ 	.word	0x00000670
        /*0308*/ 	.word	0x000000ff
        /*030c*/ 	.word	0x00012088
        /*0310*/ 	.short	0x0100
        /*0312*/ 	.byte	0x0b
	.zero		1


	//   ....[18]....
        /*0314*/ 	.word	0x000007b0
        /*0318*/ 	.word	0x000000ff
        /*031c*/ 	.word	0x00012090
        /*0320*/ 	.short	0x0100
        /*0322*/ 	.byte	0x08
	.zero		1


	//   ....[19]....
        /*0324*/ 	.word	0x000007c0
        /*0328*/ 	.word	0x000000ff
        /*032c*/ 	.word	0x00012098
        /*0330*/ 	.short	0x0100
        /*0332*/ 	.byte	0x08
	.zero		1


	//   ....[20]....
        /*0334*/ 	.word	0x000007d0
        /*0338*/ 	.word	0x000000ff
        /*033c*/ 	.word	0x000120a0
        /*0340*/ 	.short	0x0100
        /*0342*/ 	.byte	0x08
	.zero		1


	//   ....[21]....
        /*0344*/ 	.word	0x000007e0
        /*0348*/ 	.word	0x000000ff
        /*034c*/ 	.word	0x000120a8
        /*0350*/ 	.short	0x0100
        /*0352*/ 	.byte	0x08
	.zero		1


	//   ....[22]....
        /*0354*/ 	.word	0x000008e0
        /*0358*/ 	.word	0x000000ff
        /*035c*/ 	.word	0x000120c0
        /*0360*/ 	.short	0x0100
        /*0362*/ 	.byte	0x0b
	.zero		1


	//   ....[23]....
        /*0364*/ 	.word	0x000008f0
        /*0368*/ 	.word	0x000000ff
        /*036c*/ 	.word	0x000120d8
        /*0370*/ 	.short	0x0100
        /*0372*/ 	.byte	0x0b
	.zero		1


	//   ....[24]....
        /*0374*/ 	.word	0x00000900
        /*0378*/ 	.word	0x000000ff
        /*037c*/ 	.word	0x000120c8
        /*0380*/ 	.short	0x0100
        /*0382*/ 	.byte	0x0b
	.zero		1


	//   ....[25]....
        /*0384*/ 	.word	0x00000910
        /*0388*/ 	.word	0x000000ff
        /*038c*/ 	.word	0x000120e0
        /*0390*/ 	.short	0x0100
        /*0392*/ 	.byte	0x0b
	.zero		1


	//   ....[26]....
        /*0394*/ 	.word	0x00000920
        /*0398*/ 	.word	0x000000ff
        /*039c*/ 	.word	0x000120d0
        /*03a0*/ 	.short	0x0100
        /*03a2*/ 	.byte	0x0b
	.zero		1


	//   ....[27]....
        /*03a4*/ 	.word	0x00000930
        /*03a8*/ 	.word	0x000000ff
        /*03ac*/ 	.word	0x000120e8
        /*03b0*/ 	.short	0x0100
        /*03b2*/ 	.byte	0x0b
	.zero		1


	//   ....[28]....
        /*03b4*/ 	.word	0x00000d30
        /*03b8*/ 	.word	0x000000ff
        /*03bc*/ 	.word	0x00012050
        /*03c0*/ 	.short	0x010a
        /*03c2*/ 	.byte	0x07
	.zero		1


	//   ....[29]....
        /*03c4*/ 	.word	0x00000da0
        /*03c8*/ 	.word	0x000000ff
        /*03cc*/ 	.word	0x00012000
        /*03d0*/ 	.short	0x010a
        /*03d2*/ 	.byte	0x24
	.zero		1


	//   ....[30]....
        /*03d4*/ 	.word	0x00000e10
        /*03d8*/ 	.word	0x000000ff
        /*03dc*/ 	.word	0x00000000
        /*03e0*/ 	.short	0x010a
        /*03e2*/ 	.byte	0x0a
	.zero		1


	//   ....[31]....
        /*03e4*/ 	.word	0x00002950
        /*03e8*/ 	.word	0x00000011
        /*03ec*/ 	.word	0x00000000
        /*03f0*/ 	.short	0x0101
        /*03f2*/ 	.byte	0x15
	.zero		1


	//   ....[32]....
        /*03f4*/ 	.word	0x00003c00
        /*03f8*/ 	.word	0x000000ff
        /*03fc*/ 	.word	0x00012008
        /*0400*/ 	.short	0x010a
        /*0402*/ 	.byte	0x24
	.zero		1


	//   ....[33]....
        /*0404*/ 	.word	0x00003ec0
        /*0408*/ 	.word	0x000000ff
        /*040c*/ 	.word	0x00000000
        /*0410*/ 	.short	0x0101
        /*0412*/ 	.byte	0x05
	.zero		1


	//   ....[34]....
        /*0414*/ 	.word	0x00004000
        /*0418*/ 	.word	0x000000ff
        /*041c*/ 	.word	0x00012000
        /*0420*/ 	.short	0x010a
        /*0422*/ 	.byte	0x07
	.zero		1


	//   ....[35]....
        /*0424*/ 	.word	0x00006fe0
        /*0428*/ 	.word	0x000000ff
        /*042c*/ 	.word	0x00012000
        /*0430*/ 	.short	0x010a
        /*0432*/ 	.byte	0x04
	.zero		1


	//   ....[36]....
        /*0434*/ 	.word	0x00007080
        /*0438*/ 	.word	0x000000ff
        /*043c*/ 	.word	0x00012000
        /*0440*/ 	.short	0x010a
        /*0442*/ 	.byte	0x04
	.zero		1


	//   ....[37]....
        /*0444*/ 	.word	0x00007350
        /*0448*/ 	.word	0x000000ff
        /*044c*/ 	.word	0x00000000
        /*0450*/ 	.short	0x0101
        /*0452*/ 	.byte	0x04
	.zero		1


	//   ....[38]....
        /*0454*/ 	.word	0x00007400
        /*0458*/ 	.word	0x000000ff
        /*045c*/ 	.word	0x00000000
        /*0460*/ 	.short	0x0101
        /*0462*/ 	.byte	0x04
	.zero		1


	//   ....[39]....
        /*0464*/ 	.word	0x00007b20
        /*0468*/ 	.word	0x000000ff
        /*046c*/ 	.word	0x00012098
        /*0470*/ 	.short	0x010a
        /*0472*/ 	.byte	0x04
	.zero		1


	//   ....[40]....
        /*0474*/ 	.word	0x00008dc0
        /*0478*/ 	.word	0x00000000
        /*047c*/ 	.word	0x00012090
        /*0480*/ 	.short	0x0101
        /*0482*/ 	.byte	0x24
	.zero		1


	//   ....[41]....
        /*0484*/ 	.word	0x00008f10
        /*0488*/ 	.word	0x00000004
        /*048c*/ 	.word	0x00012060
        /*0490*/ 	.short	0x010a
        /*0492*/ 	.byte	0x3f
	.zero		1


	//   ....[42]....
        /*0494*/ 	.word	0x00009230
        /*0498*/ 	.word	0x00000005
        /*049c*/ 	.word	0x00012028
        /*04a0*/ 	.short	0x010a
        /*04a2*/ 	.byte	0x3f
	.zero		1


	//   ....[43]....
        /*04a4*/ 	.word	0x00009550
        /*04a8*/ 	.word	0x00000005
        /*04ac*/ 	.word	0x00012060
        /*04b0*/ 	.short	0x010a
        /*04b2*/ 	.byte	0x3f
	.zero		1


	//   ....[44]....
        /*04b4*/ 	.word	0x000098a0
        /*04b8*/ 	.word	0x00000004
        /*04bc*/ 	.word	0x00012028
        /*04c0*/ 	.short	0x010a
        /*04c2*/ 	.byte	0x3f
	.zero		1


	//   ....[45]....
        /*04c4*/ 	.word	0x00009bd0
        /*04c8*/ 	.word	0x00000006
        /*04cc*/ 	.word	0x00012028
        /*04d0*/ 	.short	0x010a
        /*04d2*/ 	.byte	0x3f
	.zero		1


	//   ....[46]....
        /*04d4*/ 	.word	0x00009f20
        /*04d8*/ 	.word	0x00000006
        /*04dc*/ 	.word	0x00012028
        /*04e0*/ 	.short	0x010a
        /*04e2*/ 	.byte	0x3f
	.zero		1


	//   ....[47]....
        /*04e4*/ 	.word	0x0000a180
        /*04e8*/ 	.word	0x00000003
        /*04ec*/ 	.word	0x00012050
        /*04f0*/ 	.short	0x010a
        /*04f2*/ 	.byte	0x3f
	.zero		1


	//   ....[48]....
        /*04f4*/ 	.word	0x0000a1e0
        /*04f8*/ 	.word	0x00000003
        /*04fc*/ 	.word	0x00012000
        /*0500*/ 	.short	0x010a
        /*0502*/ 	.byte	0x3f
	.zero		1


	//   ....[49]....
        /*0504*/ 	.word	0x0000a240
        /*0508*/ 	.word	0x00000004
        /*050c*/ 	.word	0x00000000
        /*0510*/ 	.short	0x010a
        /*0512*/ 	.byte	0x3f
	.zero		1


	//   ....[50]....
        /*0514*/ 	.word	0x0000a2a0
        /*0518*/ 	.word	0x0000000b
        /*051c*/ 	.word	0x00012008
        /*0520*/ 	.short	0x010a
        /*0522*/ 	.byte	0x3f
	.zero		1


	//   ....[51]....
        /*0524*/ 	.word	0x0000a300
        /*0528*/ 	.word	0x00000004
        /*052c*/ 	.word	0x00012000
        /*0530*/ 	.short	0x010a
        /*0532*/ 	.byte	0x3f
	.zero		1


	//   ....[52]....
        /*0534*/ 	.word	0x0000a360
        /*0538*/ 	.word	0x0000000c
        /*053c*/ 	.word	0x00012000
        /*0540*/ 	.short	0x010a
        /*0542*/ 	.byte	0x3f
	.zero		1


	//   ....[53]....
        /*0544*/ 	.word	0x0000a3c0
        /*0548*/ 	.word	0x00000003
        /*054c*/ 	.word	0x00012098
        /*0550*/ 	.short	0x010a
        /*0552*/ 	.byte	0x3f
	.zero		1


	//   ....[54]....
        /*0554*/ 	.word	0x0000a410
        /*0558*/ 	.word	0x00000004
        /*055c*/ 	.word	0x00012060
        /*0560*/ 	.short	0x010a
        /*0562*/ 	.byte	0x3f
	.zero		1


	//   ....[55]....
        /*0564*/ 	.word	0x0000a460
        /*0568*/ 	.word	0x00000005
        /*056c*/ 	.word	0x00012028
        /*0570*/ 	.short	0x010a
        /*0572*/ 	.byte	0x3f
	.zero		1


	//   ....[56]....
        /*0574*/ 	.word	0x0000a4b0
        /*0578*/ 	.word	0x00000005
        /*057c*/ 	.word	0x00012060
        /*0580*/ 	.short	0x010a
        /*0582*/ 	.byte	0x3f
	.zero		1


	//   ....[57]....
        /*0584*/ 	.word	0x0000a500
        /*0588*/ 	.word	0x00000004
        /*058c*/ 	.word	0x00012028
        /*0590*/ 	.short	0x010a
        /*0592*/ 	.byte	0x3f
	.zero		1


	//   ....[58]....
        /*0594*/ 	.word	0x0000a550
        /*0598*/ 	.word	0x00000006
        /*059c*/ 	.word	0x00012028
        /*05a0*/ 	.short	0x010a
        /*05a2*/ 	.byte	0x3f
	.zero		1


	//   ....[59]....
        /*05a4*/ 	.word	0x0000a5a0
        /*05a8*/ 	.word	0x00000006
        /*05ac*/ 	.word	0x00012028
        /*05b0*/ 	.short	0x010a
        /*05b2*/ 	.byte	0x3f
	.zero		1


	//----- nvinfo : EIATTR_NUM_MBARRIERS
	.align		4
.L_38:
        /*05b4*/ 	.byte	0x03, 0x38
        /*05b6*/ 	.short	0x001c


	//----- nvinfo : EIATTR_EXIT_INSTR_OFFSETS
	.align		4
        /*05b8*/ 	.byte	0x04, 0x1c
        /*05ba*/ 	.short	(.L_40 - .L_39)


	//   ....[0]....
.L_39:
        /*05bc*/ 	.word	0x000009d0


	//   ....[1]....
        /*05c0*/ 	.word	0x00008dd0


	//   ....[2]....
        /*05c4*/ 	.word	0x00008e10


	//   ....[3]....
        /*05c8*/ 	.word	0x00009aa0


	//   ....[4]....
        /*05cc*/ 	.word	0x0000a160


	//----- nvinfo : EIATTR_MAX_THREADS
	.align		4
.L_40:
        /*05d0*/ 	.byte	0x04, 0x05
        /*05d2*/ 	.short	(.L_42 - .L_41)
.L_41:
        /*05d4*/ 	.word	0x00000180
        /*05d8*/ 	.word	0x00000001
        /*05dc*/ 	.word	0x00000001


	//----- nvinfo : EIATTR_CRS_STACK_SIZE
	.align		4
.L_42:
        /*05e0*/ 	.byte	0x04, 0x1e
        /*05e2*/ 	.short	(.L_44 - .L_43)
.L_43:
        /*05e4*/ 	.word	0x00000000


	//----- nvinfo : EIATTR_CBANK_PARAM_SIZE
	.align		4
.L_44:
        /*05e8*/ 	.byte	0x03, 0x19
        /*05ea*/ 	.short	0x0870


	//----- nvinfo : EIATTR_PARAM_CBANK
	.align		4
        /*05ec*/ 	.byte	0x04, 0x0a
        /*05ee*/ 	.short	(.L_46 - .L_45)
	.align		4
.L_45:
        /*05f0*/ 	.word	index@(.nv.constant0._ZN7cutlass13device_kernelINS_4fmha6kernel28FmhaKernelTmaWarpSpecializedINS1_10collective30FmhaMainloopTmaWarpSpecializedINS_12float_e4m3_tEffN4cute5tupleIJNS7_1CILi128EEESA_NS9_ILi96EEEEEENS8_IJiNS9_ILi1EEENS8_IJiiEEEEEESF_NS8_IJSD_iSE_EEENS4_13DefaultFusionEJEEENS4_15FmhaFwdEpilogueIS6_fNS8_IJNS9_ILi64EEESB_SA_EEEEENS2_23IndividualTileSchedulerEJEEEEEvNT_6ParamsE)
        /*05f4*/ 	.short	0x0210
        /*05f6*/ 	.short	0x0870


	//----- nvinfo : EIATTR_SW_WAR
	.align		4
.L_46:
        /*05f8*/ 	.byte	0x04, 0x36
        /*05fa*/ 	.short	(.L_48 - .L_47)
.L_47:
        /*05fc*/ 	.word	0x00000008
.L_48:


//--------------------- .nv.callgraph             --------------------------
	.section	.nv.callgraph,"",@"SHT_CUDA_CALLGRAPH"
	.align	4
	.sectionentsize	8
	.align		4
        /*0000*/ 	.word	0x00000000
	.align		4
        /*0004*/ 	.word	0xffffffff
	.align		4
        /*0008*/ 	.word	index@(_ZN7cutlass13device_kernelINS_4fmha6kernel28FmhaKernelTmaWarpSpecializedINS1_10collective30FmhaMainloopTmaWarpSpecializedINS_12float_e4m3_tEffN4cute5tupleIJNS7_1CILi128EEESA_NS9_ILi96EEEEEENS8_IJiNS9_ILi1EEENS8_IJiiEEEEEESF_NS8_IJSD_iSE_EEENS4_13DefaultFusionEJEEENS4_15FmhaFwdEpilogueIS6_fNS8_IJNS9_ILi64EEESB_SA_EEEEENS2_23IndividualTileSchedulerEJEEEEEvNT_6ParamsE)
	.align		4
        /*000c*/ 	.word	index@(__assertfail)
	.align		4
        /*0010*/ 	.word	0x00000000
	.align		4
        /*0014*/ 	.word	0xfffffffe
	.align		4
        /*0018*/ 	.word	0x00000000
	.align		4
        /*001c*/ 	.word	0xfffffffd
	.align		4
        /*0020*/ 	.word	0x00000000
	.align		4
        /*0024*/ 	.word	0xfffffffc


//--------------------- .nv.constant4             --------------------------
	.section	.nv.constant4,"a",@progbits
	.align	8
	.align		8
.nv.constant4:
        /*0000*/ 	.dword	__assertfail
	.align		8
        /*0008*/ 	.dword	__unnamed_1
	.align		8
        /*0010*/ 	.dword	__unnamed_2
	.align		8
        /*0018*/ 	.dword	_ZN39_INTERNAL_98de58e9_4_k_cu_40dbca07_26144cuda3std3__45__cpo5beginE
	.align		8
        /*0020*/ 	.dword	_ZN39_INTERNAL_98de58e9_4_k_cu_40dbca07_26144cuda3std3__45__cpo3endE
	.align		8
        /*0028*/ 	.dword	_ZN39_INTERNAL_98de58e9_4_k_cu_40dbca07_26144cuda3std3__45__cpo6cbeginE
	.align		8
        /*0030*/ 	.dword	_ZN39_INTERNAL_98de58e9_4_k_cu_40dbca07_26144cuda3std3__45__cpo4cendE
	.align		8
        /*0038*/ 	.dword	_ZN39_INTERNAL_98de58e9_4_k_cu_40dbca07_26144cuda3std3__441_GLOBAL__N__98de58e9_4_k_cu_40dbca07_26146ignoreE
	.align		8
        /*0040*/ 	.dword	_ZN39_INTERNAL_98de58e9_4_k_cu_40dbca07_26144cuda3std3__419piecewise_constructE
	.align		8
        /*0048*/ 	.dword	_ZN39_INTERNAL_98de58e9_4_k_cu_40dbca07_26144cuda3std3__48in_placeE
	.align		8
        /*0050*/ 	.dword	_ZN39_INTERNAL_98de58e9_4_k_cu_40dbca07_26144cuda3std6ranges3__45__cpo4swapE
	.align		8
        /*0058*/ 	.dword	_ZN39_INTERNAL_98de58e9_4_k_cu_40dbca07_26144cuda3std6ranges3__45__cpo9iter_moveE
	.align		8
        /*0060*/ 	.dword	_ZN39_INTERNAL_98de58e9_4_k_cu_40dbca07_26144cute7productE
	.align		8
        /*0068*/ 	.dword	_ZN39_INTERNAL_98de58e9_4_k_cu_40dbca07_26144cute1_E
	.align		8
        /*0070*/ 	.dword	$str$24
	.align		8
        /*0078*/ 	.dword	$str$25


//--------------------- .text._ZN7cutlass13device_kernelINS_4fmha6kernel28FmhaKernelTmaWarpSpecializedINS1_10collective30FmhaMainloopTmaWarpSpecializedINS_12float_e4m3_tEffN4cute5tupleIJNS7_1CILi128EEESA_NS9_ILi96EEEEEENS8_IJiNS9_ILi1EEENS8_IJiiEEEEEESF_NS8_IJSD_iSE_EEENS4_13DefaultFusionEJEEENS4_15FmhaFwdEpilogueIS6_fNS8_IJNS9_ILi64EEESB_SA_EEEEENS2_23IndividualTileSchedulerEJEEEEEvNT_6ParamsE --------------------------
	.section	.text._ZN7cutlass13device_kernelINS_4fmha6kernel28FmhaKernelTmaWarpSpecializedINS1_10collective30FmhaMainloopTmaWarpSpecializedINS_12float_e4m3_tEffN4cute5tupleIJNS7_1CILi128EEESA_NS9_ILi96EEEEEENS8_IJiNS9_ILi1EEENS8_IJiiEEEEEESF_NS8_IJSD_iSE_EEENS4_13DefaultFusionEJEEENS4_15FmhaFwdEpilogueIS6_fNS8_IJNS9_ILi64EEESB_SA_EEEEENS2_23IndividualTileSchedulerEJEEEEEvNT_6ParamsE,"ax",@progbits
	.align	128
.text._ZN7cutlass13device_kernelINS_4fmha6kernel28FmhaKernelTmaWarpSpecializedINS1_10collective30FmhaMainloopTmaWarpSpecializedINS_12float_e4m3_tEffN4cute5tupleIJNS7_1CILi128EEESA_NS9_ILi96EEEEEENS8_IJiNS9_ILi1EEENS8_IJiiEEEEEESF_NS8_IJSD_iSE_EEENS4_13DefaultFusionEJEEENS4_15FmhaFwdEpilogueIS6_fNS8_IJNS9_ILi64EEESB_SA_EEEEENS2_23IndividualTileSchedulerEJEEEEEvNT_6ParamsE:
        .type           _ZN7cutlass13device_kernelINS_4fmha6kernel28FmhaKernelTmaWarpSpecializedINS1_10collective30FmhaMainloopTmaWarpSpecializedINS_12float_e4m3_tEffN4cute5tupleIJNS7_1CILi128EEESA_NS9_ILi96EEEEEENS8_IJiNS9_ILi1EEENS8_IJiiEEEEEESF_NS8_IJSD_iSE_EEENS4_13DefaultFusionEJEEENS4_15FmhaFwdEpilogueIS6_fNS8_IJNS9_ILi64EEESB_SA_EEEEENS2_23IndividualTileSchedulerEJEEEEEvNT_6ParamsE,@function
        .size           _ZN7cutlass13device_kernelINS_4fmha6kernel28FmhaKernelTmaWarpSpecializedINS1_10collective30FmhaMainloopTmaWarpSpecializedINS_12float_e4m3_tEffN4cute5tupleIJNS7_1CILi128EEESA_NS9_ILi96EEEEEENS8_IJiNS9_ILi1EEENS8_IJiiEEEEEESF_NS8_IJSD_iSE_EEENS4_13DefaultFusionEJEEENS4_15FmhaFwdEpilogueIS6_fNS8_IJNS9_ILi64EEESB_SA_EEEEENS2_23IndividualTileSchedulerEJEEEEEvNT_6ParamsE,(.L_x_108 - _ZN7cutlass13device_kernelINS_4fmha6kernel28FmhaKernelTmaWarpSpecializedINS1_10collective30FmhaMainloopTmaWarpSpecializedINS_12float_e4m3_tEffN4cute5tupleIJNS7_1CILi128EEESA_NS9_ILi96EEEEEENS8_IJiNS9_ILi1EEENS8_IJiiEEEEEESF_NS8_IJSD_iSE_EEENS4_13DefaultFusionEJEEENS4_15FmhaFwdEpilogueIS6_fNS8_IJNS9_ILi64EEESB_SA_EEEEENS2_23IndividualTileSchedulerEJEEEEEvNT_6ParamsE)
        .other          _ZN7cutlass13device_kernelINS_4fmha6kernel28FmhaKernelTmaWarpSpecializedINS1_10collective30FmhaMainloopTmaWarpSpecializedINS_12float_e4m3_tEffN4cute5tupleIJNS7_1CILi128EEESA_NS9_ILi96EEEEEENS8_IJiNS9_ILi1EEENS8_IJiiEEEEEESF_NS8_IJSD_iSE_EEENS4_13DefaultFusionEJEEENS4_15FmhaFwdEpilogueIS6_fNS8_IJNS9_ILi64EEESB_SA_EEEEENS2_23IndividualTileSchedulerEJEEEEEvNT_6ParamsE,@"STO_CUDA_ENTRY STV_DEFAULT"
_ZN7cutlass13device_kernelINS_4fmha6kernel28FmhaKernelTmaWarpSpecializedINS1_10collective30FmhaMainloopTmaWarpSpecializedINS_12float_e4m3_tEffN4cute5tupleIJNS7_1CILi128EEESA_NS9_ILi96EEEEEENS8_IJiNS9_ILi1EEENS8_IJiiEEEEEESF_NS8_IJSD_iSE_EEENS4_13DefaultFusionEJEEENS4_15FmhaFwdEpilogueIS6_fNS8_IJNS9_ILi64EEESB_SA_EEEEENS2_23IndividualTileSchedulerEJEEEEEvNT_6ParamsE:
[----:B------:R-:W1:Y:S01]  /*0000*/  LDC R1, c[0x0][0x28] ;  /* 0x00000a00ff017b82 */ /* 0x000e620000000800 */
[----:B------:R-:W2:Y:S01]  /*0010*/  S2R R0, SR_TID.X ;  /* 0x0000000000007919 */ /* 0x000ea20000002100 */
[----:B------:R-:W-:Y:S01]  /*0020*/  ELECT P1, URZ, PT ;  /* 0x00000000003f782f */ /* 0x000fe20003820000 */
[----:B------:R-:W-:Y:S01]  /*0030*/  BSSY B0, `(.L_x_0) ;  /* 0x0000017000007945 */ /* 0x000fe20003800000 */
[----:B--2---:R-:W-:-:S05]  /*0040*/  SHF.R.U32.HI R2, RZ, 0x5, R0 ;  /* 0x00000005ff027819 */ /* 0x004fca0000011600 */
[----:B------:R-:W2:Y:S02]  /*0050*/  SHFL.IDX PT, R3, R2, RZ, 0x1f ;  /* 0x00001fff02037589 */ /* 0x000ea400000e0000 */
[----:B--2---:R-:W-:Y:S02]  /*0060*/  R2UR UR4, R3 ;  /* 0x00000000030472ca */ /* 0x004fe400000e0000 */
[----:B------:R-:W-:-:S06]  /*0070*/  SHF.R.U32.HI R3, RZ, 0x7, R0 ;  /* 0x00000007ff037819 */ /* 0x000fcc0000011600 */
[----:B------:R-:W2:Y:S05]  /*0080*/  SHFL.IDX PT, R3, R3, RZ, 0x1f ;  /* 0x00001fff03037589 */ /* 0x000eaa00000e0000 */
[----:B------:R-:W-:Y:S02]  /*0090*/  USHF.R.S32.HI UR5, URZ, 0x1f, UR4 ;  /* 0x0000001f3f057899 */ /* 0x000fe40008011404 */
[----:B------:R-:W-:Y:S02]  /*00a0*/  ISETP.NE.OR P0, PT, RZ, UR4, !P1 ;  /* 0x00000004ff007c0c */ /* 0x000fe4000cf05670 */
[----:B------:R-:W-:-:S04]  /*00b0*/  ULEA.HI UR5, UR5, UR4, URZ, 0x2 ;  /* 0x0000000405057291 */ /* 0x000fc8000f8f103f */
[----:B------:R-:W-:-:S04]  /*00c0*/  ULOP3.LUT UR5, UR5, 0xfffffffc, URZ, 0xc0, !UPT ;  /* 0xfffffffc05057892 */ /* 0x000fc8000f8ec03f */
[----:B------:R-:W-:-:S03]  /*00d0*/  UIADD3 UR5, UR4, -UR5, URZ ;  /* 0x8000000504057290 */ /* 0x000fc6000fffe03f */
[----:B-1----:R-:W-:Y:S09]  /*00e0*/  @P0 BRA `(.L_x_1) ;  /* 0x00000000002c0947 */ /* 0x002ff20003800000 */
[----:B------:R-:W-:Y:S02]  /*00f0*/  ULDC.64 UR6, c[0x0][0x198] ;  /* 0x0000660000067ab9 */ /* 0x000fe40000000a00 */
[----:B------:R-:W-:Y:S02]  /*0100*/  UIADD3 UR8, UP0, UR6, 0xf0, URZ ;  /* 0x000000f006087890 */ /* 0x000fe4000ff1e03f */
[----:B------:R-:W-:Y:S02]  /*0110*/  UIADD3 UR10, UP1, UR6, 0x1f0, URZ ;  /* 0x000001f0060a7890 */ /* 0x000fe4000ff3e03f */
[----:B------:R-:W-:Y:S02]  /*0120*/  UIADD3 UR6, UP2, UR6, 0x2f0, URZ ;  /* 0x000002f006067890 */ /* 0x000fe4000ff5e03f */
[----:B------:R-:W-:Y:S02]  /*0130*/  UIADD3.X UR9, URZ, UR7, URZ, UP0, !UPT ;  /* 0x000000073f097290 */ /* 0x000fe400087fe43f */
[----:B------:R-:W-:-:S02]  /*0140*/  UIADD3.X UR11, URZ, UR7, URZ, UP1, !UPT ;  /* 0x000000073f0b7290 */ /* 0x000fc40008ffe43f */
[----:B------:R-:W-:-:S05]  /*0150*/  UIADD3.X UR7, URZ, UR7, URZ, UP2, !UPT ;  /* 0x000000073f077290 */ /* 0x000fca00097fe43f */
[----:B------:R1:W-:Y:S02]  /*0160*/  UTMACCTL.PF [UR8] ;  /* 0x00000000080079b9 */ /* 0x0003e40008040000 */
[----:B------:R1:W-:Y:S02]  /*0170*/  UTMACCTL.PF [UR10] ;  /* 0x000000000a0079b9 */ /* 0x0003e40008040000 */
[----:B------:R1:W-:Y:S02]  /*0180*/  UTMACCTL.PF [UR6] ;  /* 0x00000000060079b9 */ /* 0x0003e40008040000 */
[----:B-1----:R-:W-:Y:S01]  /*0190*/  NOP ;  /* 0x0000000000007918 */ /* 0x002fe20000000000 */
.L_x_1:
[----:B------:R-:W-:Y:S05]  /*01a0*/  BSYNC B0 ;  /* 0x0000000000007941 */ /* 0x000fea0003800000 */
.L_x_0:
[----:B------:R-:W1:Y:S01]  /*01b0*/  SHFL.IDX PT, R4, R2, RZ, 0x1f ;  /* 0x00001fff02047589 */ /* 0x000e6200000e0000 */
[----:B--2---:R-:W-:Y:S01]  /*01c0*/  R2UR UR37, R3 ;  /* 0x00000000032572ca */ /* 0x004fe200000e0000 */
[----:B------:R-:W-:-:S12]  /*01d0*/  UISETP.NE.AND UP0, UPT, UR5, 0x1, UPT ;  /* 0x000000010500788c */ /* 0x000fd8000bf05270 */
[----:B------:R-:W-:Y:S02]  /*01e0*/  UIADD3 UR10, UR37, -0x1, URZ ;  /* 0xffffffff250a7890 */ /* 0x000fe4000fffe03f */
[----:B------:R-:W-:Y:S02]  /*01f0*/  UISETP.EQ.AND UP0, UPT, UR37, URZ, !UP0 ;  /* 0x0000003f2500728c */ /* 0x000fe4000c702270 */
[----:B------:R-:W-:Y:S02]  /*0200*/  UISETP.GE.U32.AND UP1, UPT, UR10, 0x4, UPT ;  /* 0x000000040a00788c */ /* 0x000fe4000bf26070 */
[----:B------:R-:W-:Y:S01]  /*0210*/  USEL UR4, URZ, 0x1, !UP0 ;  /* 0x000000013f047887 */ /* 0x000fe2000c000000 */
[----:B-1----:R-:W-:-:S03]  /*0220*/  ISETP.NE.AND P0, PT, R4, RZ, PT ;  /* 0x000000ff0400720c */ /* 0x002fc60003f05270 */
[----:B------:R-:W-:-:S10]  /*0230*/  USEL UR4, UR4, 0x2, UP1 ;  /* 0x0000000204047887 */ /* 0x000fd40008800000 */
[----:B------:R-:W-:Y:S05]  /*0240*/  @P0 BRA `(.L_x_2) ;  /* 0x0000000000480947 */ /* 0x000fea0003800000 */
[----:B------:R-:W1:Y:S01]  /*0250*/  S2UR UR11, SR_CgaCtaId ;  /* 0x00000000000b79c3 */ /* 0x000e620000008800 */
[----:B------:R-:W-:Y:S01]  /*0260*/  UMOV UR6, 0x400 ;  /* 0x0000040000067882 */ /* 0x000fe20000000000 */
[----:B------:R-:W-:Y:S01]  /*0270*/  UMOV UR7, 0x1 ;  /* 0x0000000100077882 */ /* 0x000fe20000000000 */
[----:B------:R-:W-:Y:S01]  /*0280*/  UMOV UR8, 0x80 ;  /* 0x0000008000087882 */ /* 0x000fe20000000000 */
[----:B------:R-:W-:Y:S01]  /*0290*/  ELECT P0, URZ, PT ;  /* 0x00000000003f782f */ /* 0x000fe20003800000 */
[----:B------:R-:W-:-:S04]  /*02a0*/  UIADD3 UR8, -UR8, 0x100000, URZ ;  /* 0x0010000008087890 */ /* 0x000fc8000fffe13f */
[----:B------:R-:W-:Y:S02]  /*02b0*/  USHF.L.U32 UR9, UR8, 0xb, URZ ;  /* 0x0000000b08097899 */ /* 0x000fe4000800063f */
[----:B------:R-:W-:Y:S02]  /*02c0*/  USHF.L.U32 UR8, UR8, 0x1, URZ ;  /* 0x0000000108087899 */ /* 0x000fe4000800063f */
[----:B-1----:R-:W-:Y:S02]  /*02d0*/  ULEA UR11, UR11, UR6, 0x18 ;  /* 0x000000060b0b7291 */ /* 0x002fe4000f8ec03f */
[----:B------:R-:W-:-:S04]  /*02e0*/  UIADD3 UR6, -UR7, 0x100000, URZ ;  /* 0x0010000007067890 */ /* 0x000fc8000fffe13f */
[----:B------:R-:W-:Y:S02]  /*02f0*/  USHF.L.U32 UR7, UR6, 0xb, URZ ;  /* 0x0000000b06077899 */ /* 0x000fe4000800063f */
[----:B------:R-:W-:Y:S01]  /*0300*/  USHF.L.U32 UR6, UR6, 0x1, URZ ;  /* 0x0000000106067899 */ /* 0x000fe2000800063f */
[----:B------:R-:W1:Y:S11]  /*0310*/  FENCE.VIEW.ASYNC.S ;  /* 0x00000000000073c6 */ /* 0x000e760000000000 */
[----:B-1----:R1:W2:Y:S01]  /*0320*/  SYNCS.EXCH.64 URZ, [UR11+0x12050], UR6 ;  /* 0x012050060b3f75b2 */ /* 0x0022a20008000100 */
[----:B------:R1:W3:Y:S01]  /*0330*/  SYNCS.EXCH.64 URZ, [UR11+0x12060], UR8 ;  /* 0x012060080b3f75b2 */ /* 0x0002e20008000100 */
[----:B------:R1:W4:Y:S01]  /*0340*/  SYNCS.EXCH.64 URZ, [UR11+0x12058], UR6 ;  /* 0x012058060b3f75b2 */ /* 0x0003220008000100 */
[----:B------:R1:W1:Y:S01]  /*0350*/  SYNCS.EXCH.64 URZ, [UR11+0x12068], UR8 ;  /* 0x012068080b3f75b2 */ /* 0x0002620008000100 */
[----:B------:R-:W-:Y:S01]  /*0360*/  NOP ;  /* 0x0000000000007918 */ /* 0x000fe20000000000 */
.L_x_2:
[----:B------:R-:W5:Y:S01]  /*0370*/  SHFL.IDX PT, R3, R2, RZ, 0x1f ;  /* 0x00001fff02037589 */ /* 0x000f6200000e0000 */
[----:B------:R-:W-:Y:S01]  /*0380*/  NOP ;  /* 0x0000000000007918 */ /* 0x000fe20000000000 */
[----:B-----5:R-:W-:-:S13]  /*0390*/  ISETP.NE.AND P0, PT, R3, RZ, PT ;  /* 0x000000ff0300720c */ /* 0x020fda0003f05270 */
[----:B------:R-:W-:Y:S05]  /*03a0*/  @P0 BRA `(.L_x_3) ;  /* 0x0000000000600947 */ /* 0x000fea0003800000 */
[----:B-1----:R-:W1:Y:S01]  /*03b0*/  S2UR UR7, SR_CgaCtaId ;  /* 0x00000000000779c3 */ /* 0x002e620000008800 */
[----:B------:R-:W-:Y:S01]  /*03c0*/  UMOV UR6, 0x400 ;  /* 0x0000040000067882 */ /* 0x000fe20000000000 */
[----:B------:R-:W-:Y:S01]  /*03d0*/  UMOV UR8, 0x1 ;  /* 0x0000000100087882 */ /* 0x000fe20000000000 */
[----:B------:R-:W-:Y:S01]  /*03e0*/  UMOV UR12, 0x100 ;  /* 0x00000100000c7882 */ /* 0x000fe20000000000 */
[----:B------:R-:W-:-:S04]  /*03f0*/  UIADD3 UR8, -UR8, 0x100000, URZ ;  /* 0x0010000008087890 */ /* 0x000fc8000fffe13f */
[----:B------:R-:W-:Y:S02]  /*0400*/  USHF.L.U32 UR9, UR8, 0xb, URZ ;  /* 0x0000000b08097899 */ /* 0x000fe4000800063f */
[----:B------:R-:W-:Y:S01]  /*0410*/  USHF.L.U32 UR8, UR8, 0x1, URZ ;  /* 0x0000000108087899 */ /* 0x000fe2000800063f */
[----:B------:R-:W-:Y:S01]  /*0420*/  ELECT P0, URZ, PT ;  /* 0x00000000003f782f */ /* 0x000fe20003800000 */
[----:B-1----:R-:W-:Y:S02]  /*0430*/  ULEA UR11, UR7, UR6, 0x18 ;  /* 0x00000006070b7291 */ /* 0x002fe4000f8ec03f */
[----:B------:R-:W-:-:S04]  /*0440*/  UIADD3 UR6, -UR12, 0x100000, URZ ;  /* 0x001000000c067890 */ /* 0x000fc8000fffe13f */
[----:B------:R-:W-:Y:S02]  /*0450*/  USHF.L.U32 UR7, UR6, 0xb, URZ ;  /* 0x0000000b06077899 */ /* 0x000fe4000800063f */
[----:B------:R-:W-:Y:S01]  /*0460*/  USHF.L.U32 UR6, UR6, 0x1, URZ ;  /* 0x0000000106067899 */ /* 0x000fe2000800063f */
[----:B------:R-:W1:Y:S03]  /*0470*/  FENCE.VIEW.ASYNC.S ;  /* 0x00000000000073c6 */ /* 0x000e660000000000 */
[----:B-1----:R1:W1:Y:S08]  /*0480*/  SYNCS.EXCH.64 URZ, [UR11+0x12000], UR8 ;  /* 0x012000080b3f75b2 */ /* 0x0022700008000100 */
[----:B------:R1:W1:Y:S01]  /*0490*/  SYNCS.EXCH.64 URZ, [UR11+0x12028], UR6 ;  /* 0x012028060b3f75b2 */ /* 0x0002620008000100 */
        /* <DEDUP_REMOVED lines=8> */
[----:B------:R-:W-:Y:S01]  /*0520*/  NOP ;  /* 0x0000000000007918 */ /* 0x000fe20000000000 */
.L_x_3:
        /* <DEDUP_REMOVED lines=21> */
[----:B------:R-:W-:Y:S01]  /*0680*/  NOP ;  /* 0x0000000000007918 */ /* 0x000fe20000000000 */
.L_x_4:
[----:B------:R-:W5:Y:S01]  /*0690*/  SHFL.IDX PT, R3, R2, RZ, 0x1f ;  /* 0x00001fff02037589 */ /* 0x000f6200000e0000 */
[----:B------:R-:W-:Y:S01]  /*06a0*/  ELECT P0, URZ, PT ;  /* 0x00000000003f782f */ /* 0x000fe20003800000 */
[----:B------:R-:W-:Y:S01]  /*06b0*/  NOP ;  /* 0x0000000000007918 */ /* 0x000fe20000000000 */
[----:B-1----:R-:W-:Y:S02]  /*06c0*/  UMOV UR6, 0x80 ;  /* 0x0000008000067882 */ /* 0x002fe40000000000 */
[C---:B-----5:R-:W-:Y:S02]  /*06d0*/  ISETP.NE.OR P0, PT, R3.reuse, RZ, !P0 ;  /* 0x000000ff0300720c */ /* 0x060fe40004705670 */
[----:B------:R-:W-:-:S11]  /*06e0*/  ISETP.NE.AND P2, PT, R3, RZ, PT ;  /* 0x000000ff0300720c */ /* 0x000fd60003f45270 */
[----:B------:R-:W-:Y:S01]  /*06f0*/  VOTEU.ALL UP0, P0 ;  /* 0x00000000003f7886 */ /* 0x000fe20000000000 */
[----:B------:R-:W-:Y:S01]  /*0700*/  VOTEU.ALL UP1, P0 ;  /* 0x00000000003f7886 */ /* 0x000fe20000020000 */
[----:B------:R-:W-:Y:S01]  /*0710*/  VOTEU.ALL UP2, P0 ;  /* 0x00000000003f7886 */ /* 0x000fe20000040000 */
[----:B------:R-:W-:Y:S02]  /*0720*/  VOTEU.ALL UP3, P0 ;  /* 0x00000000003f7886 */ /* 0x000fe40000060000 */
[----:B------:R-:W1:Y:S01]  /*0730*/  @!UP0 S2UR UR9, SR_CgaCtaId ;  /* 0x00000000000989c3 */ /* 0x000e620000008800 */
[----:B------:R-:W-:Y:S01]  /*0740*/  @!UP0 UMOV UR8, 0x400 ;  /* 0x0000040000088882 */ /* 0x000fe20000000000 */
[----:B------:R-:W-:-:S04]  /*0750*/  @!UP0 UIADD3 UR6, -UR6, 0x100000, URZ ;  /* 0x0010000006068890 */ /* 0x000fc8000fffe13f */
[----:B------:R-:W-:Y:S02]  /*0760*/  @!UP0 USHF.L.U32 UR7, UR6, 0xb, URZ ;  /* 0x0000000b06078899 */ /* 0x000fe4000800063f */
[----:B------:R-:W-:Y:S02]  /*0770*/  @!UP0 USHF.L.U32 UR6, UR6, 0x1, URZ ;  /* 0x0000000106068899 */ /* 0x000fe4000800063f */
[----:B-1----:R-:W-:Y:S01]  /*0780*/  @!UP0 ULEA UR8, UR9, UR8, 0x18 ;  /* 0x0000000809088291 */ /* 0x002fe2000f8ec03f */
[----:B------:R-:W-:Y:S01]  /*0790*/  VOTEU.ALL UP0, P0 ;  /* 0x00000000003f7886 */ /* 0x000fe20000000000 */
[----:B------:R-:W1:Y:S10]  /*07a0*/  FENCE.VIEW.ASYNC.S ;  /* 0x00000000000073c6 */ /* 0x000e740000000000 */
[----:B-1----:R1:W1:Y:S01]  /*07b0*/  @!UP0 SYNCS.EXCH.64 URZ, [UR8+0x12090], UR6 ;  /* 0x01209006083f85b2 */ /* 0x0022620008000100 */
[----:B------:R1:W1:Y:S01]  /*07c0*/  @!UP1 SYNCS.EXCH.64 URZ, [UR8+0x12098], UR6 ;  /* 0x01209806083f95b2 */ /* 0x0002620008000100 */
[----:B------:R1:W1:Y:S01]  /*07d0*/  @!UP2 SYNCS.EXCH.64 URZ, [UR8+0x120a0], UR6 ;  /* 0x0120a006083fa5b2 */ /* 0x0002620008000100 */
[----:B------:R1:W1:Y:S01]  /*07e0*/  @!UP3 SYNCS.EXCH.64 URZ, [UR8+0x120a8], UR6 ;  /* 0x0120a806083fb5b2 */ /* 0x0002620008000100 */
[----:B------:R-:W-:Y:S01]  /*07f0*/  NOP ;  /* 0x0000000000007918 */ /* 0x000fe20000000000 */
[----:B------:R-:W-:Y:S05]  /*0800*/  @P2 BRA `(.L_x_5) ;  /* 0x0000000000502947 */ /* 0x000fea0003800000 */
[----:B-1----:R-:W1:Y:S01]  /*0810*/  S2UR UR7, SR_CgaCtaId ;  /* 0x00000000000779c3 */ /* 0x002e620000008800 */
[----:B------:R-:W-:Y:S01]  /*0820*/  UMOV UR6, 0x400 ;  /* 0x0000040000067882 */ /* 0x000fe20000000000 */
[----:B------:R-:W-:Y:S01]  /*0830*/  UMOV UR8, 0x20 ;  /* 0x0000002000087882 */ /* 0x000fe20000000000 */
[----:B------:R-:W-:Y:S01]  /*0840*/  UMOV UR9, 0x80 ;  /* 0x0000008000097882 */ /* 0x000fe20000000000 */
[----:B------:R-:W-:Y:S01]  /*0850*/  ELECT P0, URZ, PT ;  /* 0x00000000003f782f */ /* 0x000fe20003800000 */
[----:B-1----:R-:W-:Y:S02]  /*0860*/  ULEA UR11, UR7, UR6, 0x18 ;  /* 0x00000006070b7291 */ /* 0x002fe4000f8ec03f */
[----:B------:R-:W-:-:S04]  /*0870*/  UIADD3 UR6, -UR8, 0x100000, URZ ;  /* 0x0010000008067890 */ /* 0x000fc8000fffe13f */
[----:B------:R-:W-:Y:S02]  /*0880*/  USHF.L.U32 UR7, UR6, 0xb, URZ ;  /* 0x0000000b06077899 */ /* 0x000fe4000800063f */
[----:B------:R-:W-:Y:S02]  /*0890*/  USHF.L.U32 UR6, UR6, 0x1, URZ ;  /* 0x0000000106067899 */ /* 0x000fe4000800063f */
        /* <DEDUP_REMOVED lines=10> */
[----:B------:R-:W-:Y:S01]  /*0940*/  NOP ;  /* 0x0000000000007918 */ /* 0x000fe20000000000 */
.L_x_5:
[----:B------:R-:W-:Y:S01]  /*0950*/  ISETP.NE.AND P0, PT, RZ, UR37, PT ;  /* 0x00000025ff007c0c */ /* 0x000fe2000bf05270 */
[----:B------:R-:W-:Y:S01]  /*0960*/  IMAD.U32 R2, RZ, RZ, UR5 ;  /* 0x00000005ff027e24 */ /* 0x000fe2000f8e00ff */
[----:B------:R-:W-:Y:S01]  /*0970*/  NOP ;  /* 0x0000000000007918 */ /* 0x000fe20000000000 */
[----:B-1234-:R-:W-:Y:S03]  /*0980*/  BAR.SYNC.DEFER_BLOCKING 0x0 ;  /* 0x0000000000007b1d */ /* 0x01efe60000010000 */
[----:B------:R-:W-:-:S07]  /*0990*/  ISETP.EQ.AND P2, PT, R2, 0x1, P1 ;  /* 0x000000010200780c */ /* 0x000fce0000f42270 */
[----:B------:R-:W-:Y:S06]  /*09a0*/  @!P0 BRA `(.L_x_6) ;  /* 0x00000084000c8947 */ /* 0x000fec0003800000 */
[----:B------:R-:W-:-:S06]  /*09b0*/  UISETP.GT.U32.AND UP0, UPT, UR10, 0x3, UPT ;  /* 0x000000030a00788c */ /* 0x000fcc000bf04070 */
[----:B------:R-:W-:-:S13]  /*09c0*/  PLOP3.LUT P0, PT, PT, PT, UP0, 0x80, 0x0 ;  /* 0x000000000000781c */ /* 0x000fda0003f0f008 */
[----:B------:R-:W-:Y:S05]  /*09d0*/  @P0 EXIT ;  /* 0x000000000000094d */ /* 0x000fea0003800000 */
.L_x_7:
[----:B------:R-:W-:-:S08]  /*09e0*/  NOP ;  /* 0x0000000000007918 */ /* 0x000fd00000000000 */
[----:B------:R-:W1:Y:S02]  /*09f0*/  USETMAXREG.TRY_ALLOC.CTAPOOL UP0, 0xf0 ;  /* 0x000000f0000079c8 */ /* 0x000e640008000600 */
[----:B-1----:R-:W-:-:S13]  /*0a00*/  PLOP3.LUT P0, PT, PT, PT, UP0, 0x80, 0x0 ;  /* 0x000000000000781c */ /* 0x002fda0003f0f008 */
[----:B------:R-:W-:Y:S05]  /*0a10*/  @!P0 BRA `(.L_x_7) ;  /* 0xfffffffc00f08947 */ /* 0x000fea000383ffff */
[----:B------:R-:W-:Y:S01]  /*0a20*/  UISETP.NE.AND UP0, UPT, UR37, 0x1, UPT ;  /* 0x000000012500788c */ /* 0x000fe2000bf05270 */
[----:B------:R-:W1:Y:S01]  /*0a30*/  S2UR UR42, SR_CTAID.X ;  /* 0x00000000002a79c3 */ /* 0x000e620000002500 */
[----:B------:R-:W-:Y:S01]  /*0a40*/  UMOV UR5, URZ ;  /* 0x0000003f00057c82 */ /* 0x000fe20008000000 */
[----:B------:R-:W-:-:S03]  /*0a50*/  UMOV UR6, URZ ;  /* 0x0000003f00067c82 */ /* 0x000fc60008000000 */
[----:B------:R-:W-:-:S13]  /*0a60*/  PLOP3.LUT P0, PT, PT, PT, UP0, 0x80, 0x0 ;  /* 0x000000000000781c */ /* 0x000fda0003f0f008 */
[----:B------:R-:W-:Y:S05]  /*0a70*/  @!P0 BRA `(.L_x_8) ;  /* 0x00000000003c8947 */ /* 0x000fea0003800000 */
[----:B------:R-:W-:Y:S01]  /*0a80*/  UISETP.NE.AND UP0, UPT, UR37, 0x2, UPT ;  /* 0x000000022500788c */ /* 0x000fe2000bf05270 */
[----:B------:R-:W-:-:S05]  /*0a90*/  UMOV UR6, 0x1 ;  /* 0x0000000100067882 */ /* 0x000fca0000000000 */
[----:B------:R-:W-:-:S13]  /*0aa0*/  PLOP3.LUT P1, PT, PT, PT, UP0, 0x80, 0x0 ;  /* 0x000000000000781c */ /* 0x000fda0003f2f008 */
[----:B------:R-:W-:Y:S05]  /*0ab0*/  @!P1 BRA `(.L_x_8) ;  /* 0x00000000002c9947 */ /* 0x000fea0003800000 */
[----:B------:R-:W-:-:S06]  /*0ac0*/  UISETP.NE.AND UP0, UPT, UR37, 0x3, UPT ;  /* 0x000000032500788c */ /* 0x000fcc000bf05270 */
[----:B------:R-:W-:-:S13]  /*0ad0*/  PLOP3.LUT P1, PT, PT, PT, UP0, 0x80, 0x0 ;  /* 0x000000000000781c */ /* 0x000fda0003f2f008 */
[----:B------:R-:W-:Y:S05]  /*0ae0*/  @!P1 BRA `(.L_x_9) ;  /* 0x0000000000189947 */ /* 0x000fea0003800000 */
[----:B------:R-:W-:-:S11]  /*0af0*/  UISETP.NE.AND UP0, UPT, UR37, 0x4, UPT ;  /* 0x000000042500788c */ /* 0x000fd6000bf05270 */
[----:B------:R-:W-:Y:S01]  /*0b00*/  @!UP0 UMOV UR5, 0x1 ;  /* 0x0000000100058882 */ /* 0x000fe20000000000 */
[----:B------:R-:W-:Y:S01]  /*0b10*/  @!UP0 UMOV UR6, 0x1 ;  /* 0x0000000100068882 */ /* 0x000fe20000000000 */
[----:B------:R-:W-:Y:S01]  /*0b20*/  @UP0 UMOV UR5, URZ ;  /* 0x0000003f00050c82 */ /* 0x000fe20008000000 */
[----:B------:R-:W-:Y:S01]  /*0b30*/  @UP0 UMOV UR6, URZ ;  /* 0x0000003f00060c82 */ /* 0x000fe20008000000 */
[----:B------:R-:W-:Y:S05]  /*0b40*/  BRA `(.L_x_8) ;  /* 0x0000000000087947 */ /* 0x000fea0003800000 */
.L_x_9:
[----:B------:R-:W-:Y:S01]  /*0b50*/  UMOV UR5, 0x1 ;  /* 0x0000000100057882 */ /* 0x000fe20000000000 */
[----:B------:R-:W-:-:S05]  /*0b60*/  UMOV UR6, URZ ;  /* 0x0000003f00067c82 */ /* 0x000fca0008000000 */
.L_x_8:
[----:B------:R-:W-:Y:S05]  /*0b70*/  @!P0 BRA `(.L_x_10) ;  /* 0x00000000003c8947 */ /* 0x000fea0003800000 */
[----:B------:R-:W-:-:S06]  /*0b80*/  UISETP.NE.AND UP0, UPT, UR37, 0x2, UPT ;  /* 0x000000022500788c */ /* 0x000fcc000bf05270 */
[----:B------:R-:W-:-:S13]  /*0b90*/  PLOP3.LUT P0, PT, PT, PT, UP0, 0x80, 0x0 ;  /* 0x000000000000781c */ /* 0x000fda0003f0f008 */
[----:B------:R-:W-:Y:S05]  /*0ba0*/  @!P0 BRA `(.L_x_11) ;  /* 0x0000000000288947 */ /* 0x000fea0003800000 */
[----:B------:R-:W-:-:S06]  /*0bb0*/  UISETP.NE.AND UP0, UPT, UR37, 0x3, UPT ;  /* 0x000000032500788c */ /* 0x000fcc000bf05270 */
[----:B------:R-:W-:-:S13]  /*0bc0*/  PLOP3.LUT P0, PT, PT, PT, UP0, 0x80, 0x0 ;  /* 0x000000000000781c */ /* 0x000fda0003f0f008 */
[----:B------:R-:W-:Y:S05]  /*0bd0*/  @!P0 BRA `(.L_x_12) ;  /* 0x0000000000148947 */ /* 0x000fea0003800000 */
[----:B------:R-:W-:-:S06]  /*0be0*/  UISETP.NE.AND UP0, UPT, UR37, 0x4, UPT ;  /* 0x000000042500788c */ /* 0x000fcc000bf05270 */
[----:B------:R-:W-:-:S13]  /*0bf0*/  PLOP3.LUT P0, PT, PT, PT, UP0, 0x80, 0x0 ;  /* 0x000000000000781c */ /* 0x000fda0003f0f008 */
[----:B------:R-:W-:Y:S05]  /*0c00*/  @P0 BRA `(.L_x_13) ;  /* 0x00000000001c0947 */ /* 0x000fea0003800000 */
[----:B-1----:R-:W-:Y:S01]  /*0c10*/  ULEA UR42, UR42, 0x3, 0x1 ;  /* 0x000000032a2a7891 */ /* 0x002fe2000f8e083f */
[----:B------:R-:W-:Y:S11]  /*0c20*/  BRA `(.L_x_13) ;  /* 0x0000000000147947 */ /* 0x000ff60003800000 */
.L_x_12:
[----:B-1----:R-:W-:Y:S01]  /*0c30*/  ULEA UR42, UR42, 0x2, 0x1 ;  /* 0x000000022a2a7891 */ /* 0x002fe2000f8e083f */
[----:B------:R-:W-:Y:S11]  /*0c40*/  BRA `(.L_x_13) ;  /* 0x00000000000c7947 */ /* 0x000ff60003800000 */
.L_x_11:
[----:B-1----:R-:W-:Y:S01]  /*0c50*/  ULEA UR42, UR42, 0x1, 0x1 ;  /* 0x000000012a2a7891 */ /* 0x002fe2000f8e083f */
[----:B------:R-:W-:Y:S11]  /*0c60*/  BRA `(.L_x_13) ;  /* 0x0000000000047947 */ /* 0x000ff60003800000 */
.L_x_10:
[----:B-1----:R-:W-:-:S12]  /*0c70*/  USHF.L.U32 UR42, UR42, 0x1, URZ ;  /* 0x000000012a2a7899 */ /* 0x002fd8000800063f */
.L_x_13:
[----:B------:R-:W-:-:S04]  /*0c80*/  ULOP3.LUT UR7, UR4, 0x1, URZ, 0xfc, !UPT ;  /* 0x0000000104077892 */ /* 0x000fc8000f8efc3f */
[----:B------:R-:W-:-:S06]  /*0c90*/  UISETP.NE.AND UP0, UPT, UR7, 0x3, UPT ;  /* 0x000000030700788c */ /* 0x000fcc000bf05270 */
[----:B------:R-:W-:-:S13]  /*0ca0*/  PLOP3.LUT P0, PT, PT, PT, UP0, 0x80, 0x0 ;  /* 0x000000000000781c */ /* 0x000fda0003f0f008 */
[----:B------:R-:W-:Y:S05]  /*0cb0*/  @!P0 BRA `(.L_x_14) ;  /* 0x0000000000048947 */ /* 0x000fea0003800000 */
[----:B-1----:R-:W-:Y:S01]  /*0cc0*/  BPT.TRAP 0x1 ;  /* 0x000000040000795c */ /* 0x002fe20000300000 */
.L_x_14:
[----:B------:R-:W2:Y:S01]  /*0cd0*/  S2UR UR7, SR_CgaCtaId ;  /* 0x00000000000779c3 */ /* 0x000ea20000008800 */
[----:B------:R-:W-:Y:S01]  /*0ce0*/  UMOV UR36, 0x400 ;  /* 0x0000040000247882 */ /* 0x000fe20000000000 */
[----:B------:R-:W-:-:S05]  /*0cf0*/  IMAD.U32 R2, RZ, RZ, UR5 ;  /* 0x00000005ff027e24 */ /* 0x000fca000f8e00ff */
[----:B------:R-:W-:Y:S01]  /*0d00*/  SHF.L.U32 R2, R2, 0x1f, RZ ;  /* 0x0000001f02027819 */ /* 0x000fe200000006ff */
[----:B--2---:R-:W-:-:S04]  /*0d10*/  ULEA UR36, UR7, UR36, 0x18 ;  /* 0x0000002407247291 */ /* 0x004fc8000f8ec03f */
[----:B------:R-:W-:-:S09]  /*0d20*/  ULEA UR7, UR6, UR36, 0x3 ;  /* 0x0000002406077291 */ /* 0x000fd2000f8e183f */
[----:B------:R-:W2:Y:S02]  /*0d30*/  SYNCS.PHASECHK.TRANS64.TRYWAIT P1, [UR7+0x12050], R2 ;  /* 0x01205002ff0075a7 */ /* 0x000ea40008020147 */
[----:B--2---:R-:W-:Y:S05]  /*0d40*/  @!P1 BRA `(.L_x_15) ;  /* 0x0000009400089947 */ /* 0x004fea0003800000 */
.L_x_91:
[----:B------:R-:W-:Y:S05]  /*0d50*/  @!P0 BRA `(.L_x_16) ;  /* 0x0000000000048947 */ /* 0x000fea0003800000 */
[----:B-1----:R-:W-:Y:S01]  /*0d60*/  BPT.TRAP 0x1 ;  /* 0x000000040000795c */ /* 0x002fe20000300000 */
.L_x_16:
[----:B--2---:R-:W-:Y:S01]  /*0d70*/  SHF.L.U32 R2, RZ, 0x1f, RZ ;  /* 0x0000001fff027819 */ /* 0x004fe200000006ff */
[----:B------:R-:W-:Y:S01]  /*0d80*/  UIADD3 UR21, UR36, 0x12090, URZ ;  /* 0x0001209024157890 */ /* 0x000fe2000fffe03f */
[----:B------:R-:W-:Y:S02]  /*0d90*/  ISETP.NE.AND P2, PT, RZ, UR10, PT ;  /* 0x0000000aff007c0c */ /* 0x000fe4000bf45270 */
[----:B------:R-:W2:Y:S02]  /*0da0*/  SYNCS.PHASECHK.TRANS64.TRYWAIT P1, [UR36+0x12000], R2 ;  /* 0x01200002ff0075a7 */ /* 0x000ea40008020164 */
[----:B--2---:R-:W-:Y:S09]  /*0db0*/  @!P1 BRA `(.L_x_17) ;  /* 0x0000009400049947 */ /* 0x004ff20003800000 */
.L_x_92:
[----:B------:R-:W-:Y:S01]  /*0dc0*/  ULEA UR10, UR10, UR21, 0x3 ;  /* 0x000000150a0a7291 */ /* 0x000fe2000f8e183f */
[----:B--2---:R-:W-:Y:S01]  /*0dd0*/  SEL R3, RZ, 0x1, P2 ;  /* 0x00000001ff037807 */ /* 0x004fe20001000000 */
[----:B------:R-:W-:-:S03]  /*0de0*/  UIADD3 UR20, UR37, -0x1, URZ ;  /* 0xffffffff25147890 */ /* 0x000fc6000fffe03f */
[----:B------:R-:W-:Y:S01]  /*0df0*/  SHF.L.U32 R3, R3, 0x1f, RZ ;  /* 0x0000001f03037819 */ /* 0x000fe200000006ff */
[----:B------:R-:W-:-:S03]  /*0e00*/  USHF.L.U32 UR20, UR20, 0x3, URZ ;  /* 0x0000000314147899 */ /* 0x000fc6000800063f */
[----:B------:R-:W2:Y:S02]  /*0e10*/  SYNCS.PHASECHK.TRANS64.TRYWAIT P1, [UR10], R3 ;  /* 0x00000003ff0075a7 */ /* 0x000ea4000802014a */
[----:B--2---:R-:W-:Y:S07]  /*0e20*/  @!P1 BRA `(.L_x_18) ;  /* 0x0000009400009947 */ /* 0x004fee0003800000 */
.L_x_93:
[----:B------:R-:W-:Y:S01]  /*0e30*/  USHF.R.U32.HI UR5, URZ, 0x4, UR36 ;  /* 0x000000043f057899 */ /* 0x000fe20008011624 */
[----:B------:R-:W-:Y:S01]  /*0e40*/  WARPGROUP.ARRIVE ;  /* 0x00000000000079c5 */ /* 0x000fe20000000000 */
[----:B------:R-:W-:Y:S01]  /*0e50*/  UIADD3 UR7, UR36, 0x3000, URZ ;  /* 0x0000300024077890 */ /* 0x000fe2000fffe03f */
[----:B------:R-:W-:Y:S01]  /*0e60*/  IMAD.MOV.U32 R135, RZ, RZ, RZ ;  /* 0x000000ffff877224 */ /* 0x000fe200078e00ff */
[----:B------:R-:W-:Y:S01]  /*0e70*/  ULOP3.LUT UR5, UR5, 0x3fff, URZ, 0xc0, !UPT ;  /* 0x00003fff05057892 */ /* 0x000fe2000f8ec03f */
[----:B------:R-:W-:Y:S01]  /*0e80*/  IMAD.MOV.U32 R15, RZ, RZ, 0x2130 ;  /* 0x00002130ff0f7424 */ /* 0x000fe200078e00ff */
[----:B------:R-:W-:Y:S02]  /*0e90*/  USHF.R.U32.HI UR7, URZ, 0x4, UR7 ;  /* 0x000000043f077899 */ /* 0x000fe40008011607 */
[----:B------:R-:W-:Y:S02]  /*0ea0*/  ULOP3.LUT UR5, UR5, 0x10000, URZ, 0xfc, !UPT ;  /* 0x0001000005057892 */ /* 0x000fe4000f8efc3f */
[----:B------:R-:W-:-:S02]  /*0eb0*/  ULOP3.LUT UR7, UR7, 0x3fff, URZ, 0xc0, !UPT ;  /* 0x00003fff07077892 */ /* 0x000fc4000f8ec03f */
[----:B------:R-:W-:Y:S02]  /*0ec0*/  UIMAD UR5, UR6, 0x180, UR5 ;  /* 0x00000180060578a4 */ /* 0x000fe4000f8e0205 */
[----:B------:R-:W-:Y:S01]  /*0ed0*/  ULOP3.LUT UR6, UR7, 0x10000, URZ, 0xfc, !UPT ;  /* 0x0001000007067892 */ /* 0x000fe2000f8efc3f */
[----:B------:R-:W-:Y:S01]  /*0ee0*/  UMOV UR9, 0xc0000010 ;  /* 0xc000001000097882 */ /* 0x000fe20000000000 */
[----:B------:R-:W-:Y:S01]  /*0ef0*/  UMOV UR11, 0xc0000010 ;  /* 0xc0000010000b7882 */ /* 0x000fe20000000000 */
[----:B------:R-:W-:Y:S02]  /*0f00*/  UIADD3 UR12, UR5, 0x80, URZ ;  /* 0x00000080050c7890 */ /* 0x000fe4000fffe03f */
[----:B------:R-:W-:Y:S02]  /*0f10*/  UMOV UR8, UR5 ;  /* 0x0000000500087c82 */ /* 0x000fe40008000000 */
[----:B------:R-:W-:Y:S01]  /*0f20*/  UMOV UR10, UR6 ;  /* 0x00000006000a7c82 */ /* 0x000fe20008000000 */
[----:B------:R-:W-:Y:S01]  /*0f30*/  UIADD3 UR14, UR6, 0x100, URZ ;  /* 0x00000100060e7890 */ /* 0x000fe2000fffe03f */
[----:B------:R-:W-:Y:S01]  /*0f40*/  QGMMA.64x128x32.F32.E4M3.E4M3 R24, gdesc[UR8], RZ, !UPT, gsb0 ;  /* 0x01e00000081879f3 */ /* 0x000fe2000c0008ff */
[----:B------:R-:W-:Y:S01]  /*0f50*/  UMOV UR13, 0xc0000010 ;  /* 0xc0000010000d7882 */ /* 0x000fe20000000000 */
[----:B------:R-:W-:Y:S01]  /*0f60*/  UMOV UR15, 0xc0000010 ;  /* 0xc0000010000f7882 */ /* 0x000fe20000000000 */
[----:B------:R-:W-:-:S02]  /*0f70*/  UIADD3 UR16, UR5, 0x100, URZ ;  /* 0x0000010005107890 */ /* 0x000fc4000fffe03f */
[----:B------:R-:W-:Y:S01]  /*0f80*/  UIADD3 UR18, UR6, 0x200, URZ ;  /* 0x0000020006127890 */ /* 0x000fe2000fffe03f */
[----:B------:R-:W-:Y:S01]  /*0f90*/  UMOV UR17, 0xc0000010 ;  /* 0xc000001000117882 */ /* 0x000fe20000000000 */
[----:B------:R-:W-:Y:S01]  /*0fa0*/  UMOV UR19, 0xc0000010 ;  /* 0xc000001000137882 */ /* 0x000fe20000000000 */
[----:B------:R-:W-:Y:S01]  /*0fb0*/  ULDC UR5, c[0x0][0x604] ;  /* 0x0001810000057ab9 */ /* 0x000fe20000000800 */
[----:B------:R-:W-:Y:S02]  /*0fc0*/  WARPGROUP.DEPBAR.LE gsb0, 0x0 ;  /* 0x00008000000079c5 */ /* 0x000fe40000010000 */
[----:B------:R-:W-:-:S06]  /*0fd0*/  WARPGROUP.ARRIVE ;  /* 0x00000000000079c5 */ /* 0x000fcc0000000000 */
[----:B------:R-:W-:Y:S03]  /*0fe0*/  QGMMA.64x128x32.F32.E4M3.E4M3 R24, gdesc[UR12], R24, gsb0 ;  /* 0x01e000000c1879f3 */ /* 0x000fe60008000818 */
[----:B------:R-:W-:Y:S02]  /*0ff0*/  WARPGROUP.DEPBAR.LE gsb0, 0x0 ;  /* 0x00008000000079c5 */ /* 0x000fe40000010000 */
[----:B------:R-:W-:-:S07]  /*1000*/  WARPGROUP.ARRIVE ;  /* 0x00000000000079c5 */ /* 0x000fce0000000000 */
[----:B------:R-:W-:Y:S03]  /*1010*/  QGMMA.64x128x32.F32.E4M3.E4M3 R24, gdesc[UR16], R24, gsb0 ;  /* 0x01e00000101879f3 */ /* 0x000fe60008000818 */
[----:B------:R-:W-:Y:S02]  /*1020*/  WARPGROUP.DEPBAR.LE gsb0, 0x0 ;  /* 0x00008000000079c5 */ /* 0x000fe40000010000 */
[----:B--2---:R-:W-:-:S04]  /*1030*/  FMNMX R3, R24, R25, !PT ;  /* 0x0000001918037209 */ /* 0x004fc80007800000 */
[----:B------:R-:W-:-:S04]  /*1040*/  FMNMX R4, R28, R3, !PT ;  /* 0x000000031c047209 */ /* 0x000fc80007800000 */
        /* <DEDUP_REMOVED lines=28> */
[----:B------:R-:W-:-:S05]  /*1210*/  FMNMX R4, R85, R4, !PT ;  /* 0x0000000455047209 */ /* 0x000fca0007800000 */
[----:B------:R-:W2:Y:S02]  /*1220*/  SHFL.BFLY PT, R3, R4, 0x1, 0x1f ;  /* 0x0c201f0004037f89 */ /* 0x000ea400000e0000 */
[----:B--2---:R-:W-:-:S05]  /*1230*/  FMNMX R5, R4, R3, !PT ;  /* 0x0000000304057209 */ /* 0x004fca0007800000 */
[----:B------:R-:W2:Y:S02]  /*1240*/  SHFL.BFLY PT, R6, R5, 0x2, 0x1f ;  /* 0x0c401f0005067f89 */ /* 0x000ea400000e0000 */
[----:B--2---:R-:W-:Y:S02]  /*1250*/  FMNMX R3, R5, R6, !PT ;  /* 0x0000000605037209 */ /* 0x004fe40007800000 */
[----:B------:R-:W-:Y:S02]  /*1260*/  FMNMX R5, R26, R27, !PT ;  /* 0x0000001b1a057209 */ /* 0x000fe40007800000 */
[C---:B------:R-:W-:Y:S02]  /*1270*/  FSETP.NEU.AND P1, PT, R3.reuse, -INF , PT ;  /* 0xff8000000300780b */ /* 0x040fe40003f2d000 */
[----:B------:R-:W-:Y:S02]  /*1280*/  FMNMX R4, R30, R5, !PT ;  /* 0x000000051e047209 */ /* 0x000fe40007800000 */
[----:B------:R-:W-:-:S02]  /*1290*/  FSEL R6, R3, RZ, P1 ;  /* 0x000000ff03067208 */ /* 0x000fc40000800000 */
[----:B------:R-:W-:-:S03]  /*12a0*/  FMNMX R5, R31, R4, !PT ;  /* 0x000000041f057209 */ /* 0x000fc60007800000 */
[----:B------:R-:W-:Y:S01]  /*12b0*/  FMUL R7, R6, UR5 ;  /* 0x0000000506077c20 */ /* 0x000fe20008400000 */
[----:B------:R-:W-:-:S03]  /*12c0*/  FMNMX R4, R34, R5, !PT ;  /* 0x0000000522047209 */ /* 0x000fc60007800000 */
[--C-:B------:R-:W-:Y:S01]  /*12d0*/  FFMA R8, R24, UR5, -R7.reuse ;  /* 0x0000000518087c23 */ /* 0x100fe20008000807 */
[--C-:B------:R-:W-:Y:S01]  /*12e0*/  FFMA R29, R29, UR5, -R7.reuse ;  /* 0x000000051d1d7c23 */ /* 0x100fe20008000807 */
[----:B------:R-:W-:Y:S01]  /*12f0*/  FMNMX R5, R35, R4, !PT ;  /* 0x0000000423057209 */ /* 0x000fe20007800000 */
[--C-:B------:R-:W-:Y:S01]  /*1300*/  FFMA R10, R28, UR5, -R7.reuse ;  /* 0x000000051c0a7c23 */ /* 0x100fe20008000807 */
[--C-:B------:R-:W-:Y:S01]  /*1310*/  FFMA R6, R25, UR5, -R7.reuse ;  /* 0x0000000519067c23 */ /* 0x100fe20008000807 */
[----:B------:R-:W-:Y:S01]  /*1320*/  FSETP.GEU.AND P2, PT, R8, -126, PT ;  /* 0xc2fc00000800780b */ /* 0x000fe20003f4e000 */
[--C-:B------:R-:W-:Y:S01]  /*1330*/  FFMA R32, R32, UR5, -R7.reuse ;  /* 0x0000000520207c23 */ /* 0x100fe20008000807 */
[----:B------:R-:W-:Y:S01]  /*1340*/  FMNMX R4, R38, R5, !PT ;  /* 0x0000000526047209 */ /* 0x000fe20007800000 */
[--C-:B------:R-:W-:Y:S01]  /*1350*/  FFMA R33, R33, UR5, -R7.reuse ;  /* 0x0000000521217c23 */ /* 0x100fe20008000807 */
[----:B------:R-:W-:Y:S01]  /*1360*/  FSETP.GEU.AND P5, PT, R29, -126, PT ;  /* 0xc2fc00001d00780b */ /* 0x000fe20003fae000 */
[--C-:B------:R-:W-:Y:S01]  /*1370*/  FFMA R36, R36, UR5, -R7.reuse ;  /* 0x0000000524247c23 */ /* 0x100fe20008000807 */
[----:B------:R-:W-:Y:S01]  /*1380*/  FSETP.GEU.AND P6, PT, R10, -126, PT ;  /* 0xc2fc00000a00780b */ /* 0x000fe20003fce000 */
[--C-:B------:R-:W-:Y:S01]  /*1390*/  FFMA R41, R41, UR5, -R7.reuse ;  /* 0x0000000529297c23 */ /* 0x100fe20008000807 */
[----:B------:R-:W-:Y:S01]  /*13a0*/  FMNMX R5, R39, R4, !PT ;  /* 0x0000000427057209 */ /* 0x000fe20007800000 */
[--C-:B------:R-:W-:Y:S01]  /*13b0*/  FFMA R40, R40, UR5, -R7.reuse ;  /* 0x0000000528287c23 */ /* 0x100fe20008000807 */
[----:B------:R-:W-:Y:S01]  /*13c0*/  FSETP.GEU.AND P1, PT, R6, -126, PT ;  /* 0xc2fc00000600780b */ /* 0x000fe20003f2e000 */
[--C-:B------:R-:W-:Y:S01]  /*13d0*/  FFMA R37, R37, UR5, -R7.reuse ;  /* 0x0000000525257c23 */ /* 0x100fe20008000807 */
[----:B------:R-:W-:Y:S01]  /*13e0*/  FMNMX R4, R42, R5, !PT ;  /* 0x000000052a047209 */ /* 0x000fe20007800000 */
[----:B------:R-:W-:Y:S01]  /*13f0*/  @!P2 FMUL R8, R8, 0.5 ;  /* 0x3f0000000808a820 */ /* 0x000fe20000400000 */
[----:B------:R-:W-:Y:S01]  /*1400*/  FSETP.GEU.AND P3, PT, R32, -126, PT ;  /* 0xc2fc00002000780b */ /* 0x000fe20003f6e000 */
[--C-:B------:R-:W-:Y:S01]  /*1410*/  FFMA R44, R44, UR5, -R7.reuse ;  /* 0x000000052c2c7c23 */ /* 0x100fe20008000807 */
[----:B------:R-:W-:Y:S01]  /*1420*/  FMNMX R5, R43, R4, !PT ;  /* 0x000000042b057209 */ /* 0x000fe20007800000 */
[----:B------:R-:W-:Y:S01]  /*1430*/  @!P5 FMUL R29, R29, 0.5 ;  /* 0x3f0000001d1dd820 */ /* 0x000fe20000400000 */
[----:B------:R-:W-:Y:S01]  /*1440*/  FSETP.GEU.AND P4, PT, R33, -126, PT ;  /* 0xc2fc00002100780b */ /* 0x000fe20003f8e000 */
[----:B------:R-:W2:Y:S01]  /*1450*/  MUFU.EX2 R8, R8 ;  /* 0x0000000800087308 */ /* 0x000ea20000000800 */
[----:B------:R-:W-:Y:S01]  /*1460*/  FMNMX R4, R46, R5, !PT ;  /* 0x000000052e047209 */ /* 0x000fe20007800000 */
[----:B------:R-:W-:Y:S01]  /*1470*/  @!P6 FMUL R10, R10, 0.5 ;  /* 0x3f0000000a0ae820 */ /* 0x000fe20000400000 */
[--C-:B------:R-:W-:Y:S01]  /*1480*/  FFMA R45, R45, UR5, -R7.reuse ;  /* 0x000000052d2d7c23 */ /* 0x100fe20008000807 */
[----:B------:R-:W-:Y:S01]  /*1490*/  @!P1 FMUL R6, R6, 0.5 ;  /* 0x3f00000006069820 */ /* 0x000fe20000400000 */
[----:B------:R-:W-:Y:S01]  /*14a0*/  FMNMX R5, R47, R4, !PT ;  /* 0x000000042f057209 */ /* 0x000fe20007800000 */
[--C-:B------:R-:W-:Y:S01]  /*14b0*/  FFMA R48, R48, UR5, -R7.reuse ;  /* 0x0000000530307c23 */ /* 0x100fe20008000807 */
[--C-:B------:R-:W-:Y:S01]  /*14c0*/  FFMA R53, R53, UR5, -R7.reuse ;  /* 0x0000000535357c23 */ /* 0x100fe20008000807 */
[----:B------:R-:W3:Y:S01]  /*14d0*/  MUFU.EX2 R12, R29 ;  /* 0x0000001d000c7308 */ /* 0x000ee20000000800 */
[----:B------:R-:W-:Y:S01]  /*14e0*/  FMNMX R4, R50, R5, !PT ;  /* 0x0000000532047209 */ /* 0x000fe20007800000 */
[----:B------:R-:W-:Y:S01]  /*14f0*/  @!P3 FMUL R32, R32, 0.5 ;  /* 0x3f0000002020b820 */ /* 0x000fe20000400000 */
[--C-:B------:R-:W-:Y:S01]  /*1500*/  FFMA R52, R52, UR5, -R7.reuse ;  /* 0x0000000534347c23 */ /* 0x100fe20008000807 */
[----:B------:R-:W-:Y:S01]  /*1510*/  @!P4 FMUL R33, R33, 0.5 ;  /* 0x3f0000002121c820 */ /* 0x000fe20000400000 */
[----:B------:R-:W-:Y:S01]  /*1520*/  FMNMX R5, R51, R4, !PT ;  /* 0x0000000433057209 */ /* 0x000fe20007800000 */
[--C-:B------:R-:W-:Y:S01]  /*1530*/  FFMA R49, R49, UR5, -R7.reuse ;  /* 0x0000000531317c23 */ /* 0x100fe20008000807 */
[--C-:B------:R-:W-:Y:S01]  /*1540*/  FFMA R56, R56, UR5, -R7.reuse ;  /* 0x0000000538387c23 */ /* 0x100fe20008000807 */
[----:B------:R-:W4:Y:S01]  /*1550*/  MUFU.EX2 R10, R10 ;  /* 0x0000000a000a7308 */ /* 0x000f220000000800 */
[----:B--2---:R-:W-:Y:S01]  /*1560*/  @!P2 FMUL R8, R8, R8 ;  /* 0x000000080808a220 */ /* 0x004fe20000400000 */
[----:B------:R-:W-:Y:S01]  /*1570*/  FSETP.GEU.AND P2, PT, R36, -126, PT ;  /* 0xc2fc00002400780b */ /* 0x000fe20003f4e000 */
[--C-:B------:R-:W-:Y:S01]  /*1580*/  FFMA R57, R57, UR5, -R7.reuse ;  /* 0x0000000539397c23 */ /* 0x100fe20008000807 */
[----:B------:R-:W-:Y:S01]  /*1590*/  FMNMX R4, R54, R5, !PT ;  /* 0x0000000536047209 */ /* 0x000fe20007800000 */
[--C-:B------:R-:W-:Y:S01]  /*15a0*/  FFMA R60, R60, UR5, -R7.reuse ;  /* 0x000000053c3c7c23 */ /* 0x100fe20008000807 */
[--C-:B------:R-:W-:Y:S01]  /*15b0*/  FFMA R65, R65, UR5, -R7.reuse ;  /* 0x0000000541417c23 */ /* 0x100fe20008000807 */
[--C-:B------:R-:W-:Y:S01]  /*15c0*/  FFMA R61, R61, UR5, -R7.reuse ;  /* 0x000000053d3d7c23 */ /* 0x100fe20008000807 */
[----:B------:R-:W2:Y:S01]  /*15d0*/  MUFU.EX2 R6, R6 ;  /* 0x0000000600067308 */ /* 0x000ea20000000800 */
[----:B---3--:R-:W-:Y:S01]  /*15e0*/  @!P5 FMUL R12, R12, R12 ;  /* 0x0000000c0c0cd220 */ /* 0x008fe20000400000 */
[----:B------:R-:W-:Y:S01]  /*15f0*/  FSETP.GEU.AND P5, PT, R41, -126, PT ;  /* 0xc2fc00002900780b */ /* 0x000fe20003fae000 */
[--C-:B------:R-:W-:Y:S01]  /*1600*/  FFMA R64, R64, UR5, -R7.reuse ;  /* 0x0000000540407c23 */ /* 0x100fe20008000807 */
[----:B------:R-:W-:Y:S01]  /*1610*/  FMNMX R5, R55, R4, !PT ;  /* 0x0000000437057209 */ /* 0x000fe20007800000 */
[--C-:B------:R-:W-:Y:S01]  /*1620*/  FFMA R68, R68, UR5, -R7.reuse ;  /* 0x0000000544447c23 */ /* 0x100fe20008000807 */
[--C-:B------:R-:W-:Y:S01]  /*1630*/  FFMA R69, R69, UR5, -R7.reuse ;  /* 0x0000000545457c23 */ /* 0x100fe20008000807 */
[----:B------:R-:W-:Y:S01]  /*1640*/  @!P2 FMUL R36, R36, 0.5 ;  /* 0x3f0000002424a820 */ /* 0x000fe20000400000 */
[----:B------:R-:W3:Y:S01]  /*1650*/  MUFU.EX2 R32, R32 ;  /* 0x0000002000207308 */ /* 0x000ee20000000800 */
[----:B----4-:R-:W-:Y:S01]  /*1660*/  @!P6 FMUL R10, R10, R10 ;  /* 0x0000000a0a0ae220 */ /* 0x010fe20000400000 */
[----:B------:R-:W-:Y:S01]  /*1670*/  FMNMX R4, R58, R5, !PT ;  /* 0x000000053a047209 */ /* 0x000fe20007800000 */
[--C-:B------:R-:W-:Y:S01]  /*1680*/  FFMA R72, R72, UR5, -R7.reuse ;  /* 0x0000000548487c23 */ /* 0x100fe20008000807 */
[----:B------:R-:W-:Y:S01]  /*1690*/  FSETP.GEU.AND P6, PT, R40, -126, PT ;  /* 0xc2fc00002800780b */ /* 0x000fe20003fce000 */
[--C-:B------:R-:W-:Y:S01]  /*16a0*/  FFMA R77, R77, UR5, -R7.reuse ;  /* 0x000000054d4d7c23 */ /* 0x100fe20008000807 */
[----:B------:R-:W-:Y:S01]  /*16b0*/  FMNMX R5, R59, R4, !PT ;  /* 0x000000043b057209 */ /* 0x000fe20007800000 */
[----:B------:R-:W-:Y:S01]  /*16c0*/  @!P5 FMUL R41, R41, 0.5 ;  /* 0x3f0000002929d820 */ /* 0x000fe20000400000 */
        /* <DEDUP_REMOVED lines=11> */
[----:B------:R-:W-:Y:S01]  /*1780*/  @!P6 FMUL R40, R40, 0.5 ;  /* 0x3f0000002828e820 */ /* 0x000fe20000400000 */
[----:B------:R-:W-:Y:S01]  /*1790*/  FMNMX R5, R63, R4, !PT ;  /* 0x000000043f057209 */ /* 0x000fe20007800000 */
[--C-:B------:R-:W-:Y:S01]  /*17a0*/  FFMA R81, R81, UR5, -R7.reuse ;  /* 0x0000000551517c23 */ /* 0x100fe20008000807 */
[----:B------:R-:W-:Y:S01]  /*17b0*/  FFMA R7, R85, UR5, -R7 ;  /* 0x0000000555077c23 */ /* 0x000fe20008000807 */
[----:B------:R-:W-:Y:S01]  /*17c0*/  @!P1 FMUL R37, R37, 0.5 ;  /* 0x3f00000025259820 */ /* 0x000fe20000400000 */
[----:B------:R-:W3:Y:S01]  /*17d0*/  MUFU.EX2 R18, R41 ;  /* 0x0000002900127308 */ /* 0x000ee20000000800 */
[----:B----4-:R-:W-:Y:S01]  /*17e0*/  @!P4 FMUL R14, R14, R14 ;  /* 0x0000000e0e0ec220 */ /* 0x010fe20000400000 */
[----:B------:R-:W-:-:S02]  /*17f0*/  FSETP.GEU.AND P4, PT, R45, -126, PT ;  /* 0xc2fc00002d00780b */ /* 0x000fc40003f8e000 */
[----:B------:R-:W-:Y:S02]  /*1800*/  FMNMX R4, R66, R5, !PT ;  /* 0x0000000542047209 */ /* 0x000fe40007800000 */
[----:B------:R-:W-:Y:S01]  /*1810*/  F2FP.SATFINITE.E4M3.F32.PACK_AB_MERGE_C R85, R135, R14, RZ ;  /* 0x0000000e8755723e */ /* 0x000fe200048070ff */
[----:B------:R-:W-:Y:S01]  /*1820*/  @!P3 FMUL R44, R44, 0.5 ;  /* 0x3f0000002c2cb820 */ /* 0x000fe20000400000 */
[----:B------:R-:W4:Y:S01]  /*1830*/  MUFU.EX2 R40, R40 ;  /* 0x0000002800287308 */ /* 0x000f220000000800 */
[----:B------:R-:W-:Y:S01]  /*1840*/  FMNMX R5, R67, R4, !PT ;  /* 0x0000000443057209 */ /* 0x000fe20007800000 */
[----:B--2---:R-:W-:Y:S01]  /*1850*/  @!P2 FMUL R36, R36, R36 ;  /* 0x000000242424a220 */ /* 0x004fe20000400000 */
[----:B------:R-:W-:Y:S02]  /*1860*/  FSETP.GEU.AND P2, PT, R48, -126, PT ;  /* 0xc2fc00003000780b */ /* 0x000fe40003f4e000 */
[----:B------:R-:W-:Y:S02]  /*1870*/  FMNMX R4, R70, R5, !PT ;  /* 0x0000000546047209 */ /* 0x000fe40007800000 */
[----:B------:R-:W-:Y:S01]  /*1880*/  @!P4 FMUL R45, R45, 0.5 ;  /* 0x3f0000002d2dc820 */ /* 0x000fe20000400000 */
[----:B------:R-:W2:Y:S01]  /*1890*/  MUFU.EX2 R16, R37 ;  /* 0x0000002500107308 */ /* 0x000ea20000000800 */
[----:B------:R-:W-:Y:S01]  /*18a0*/  FMNMX R5, R71, R4, !PT ;  /* 0x0000000447057209 */ /* 0x000fe20007800000 */
[----:B---3--:R-:W-:Y:S01]  /*18b0*/  @!P5 FMUL R18, R18, R18 ;  /* 0x000000121212d220 */ /* 0x008fe20000400000 */
[----:B------:R-:W-:-:S02]  /*18c0*/  FSETP.GEU.AND P5, PT, R53, -126, PT ;  /* 0xc2fc00003500780b */ /* 0x000fc40003fae000 */
[----:B------:R-:W-:Y:S02]  /*18d0*/  FMNMX R4, R74, R5, !PT ;  /* 0x000000054a047209 */ /* 0x000fe40007800000 */
[----:B------:R-:W-:Y:S01]  /*18e0*/  F2FP.SATFINITE.E4M3.F32.PACK_AB_MERGE_C R89, R135, R36, RZ ;  /* 0x000000248759723e */ /* 0x000fe200048070ff */
[----:B------:R-:W3:Y:S01]  /*18f0*/  MUFU.EX2 R44, R44 ;  /* 0x0000002c002c7308 */ /* 0x000ee20000000800 */
[----:B------:R-:W-:Y:S01]  /*1900*/  FMNMX R5, R75, R4, !PT ;  /* 0x000000044b057209 */ /* 0x000fe20007800000 */
[----:B----4-:R-:W-:Y:S01]  /*1910*/  @!P6 FMUL R40, R40, R40 ;  /* 0x000000282828e220 */ /* 0x010fe20000400000 */
[----:B------:R-:W-:Y:S01]  /*1920*/  @!P2 FMUL R48, R48, 0.5 ;  /* 0x3f0000003030a820 */ /* 0x000fe20000400000 */
[----:B------:R-:W-:Y:S02]  /*1930*/  FSETP.GEU.AND P6, PT, R52, -126, PT ;  /* 0xc2fc00003400780b */ /* 0x000fe40003fce000 */
[----:B------:R-:W-:Y:S02]  /*1940*/  FMNMX R4, R78, R5, !PT ;  /* 0x000000054e047209 */ /* 0x000fe40007800000 */
[----:B------:R4:W5:Y:S01]  /*1950*/  MUFU.EX2 R20, R45 ;  /* 0x0000002d00147308 */ /* 0x0009620000000800 */
[----:B--2---:R-:W-:Y:S01]  /*1960*/  @!P1 FMUL R16, R16, R16 ;  /* 0x0000001010109220 */ /* 0x004fe20000400000 */
[----:B------:R-:W-:Y:S01]  /*1970*/  FSETP.GEU.AND P1, PT, R49, -126, PT ;  /* 0xc2fc00003100780b */ /* 0x000fe20003f2e000 */
[----:B------:R-:W-:Y:S01]  /*1980*/  @!P5 FMUL R53, R53, 0.5 ;  /* 0x3f0000003535d820 */ /* 0x000fe20000400000 */
[----:B------:R-:W-:-:S02]  /*1990*/  FMNMX R5, R79, R4, !PT ;  /* 0x000000044f057209 */ /* 0x000fc40007800000 */
[C---:B------:R-:W-:Y:S02]  /*19a0*/  F2FP.SATFINITE.E4M3.F32.PACK_AB_MERGE_C R91, R135.reuse, R16, RZ ;  /* 0x00000010875b723e */ /* 0x040fe400048070ff */
[----:B------:R-:W2:Y:S01]  /*19b0*/  MUFU.EX2 R48, R48 ;  /* 0x0000003000307308 */ /* 0x000ea20000000800 */
[----:B---3--:R-:W-:Y:S01]  /*19c0*/  @!P3 FMUL R44, R44, R44 ;  /* 0x0000002c2c2cb220 */ /* 0x008fe20000400000 */
[----:B------:R-:W-:Y:S01]  /*19d0*/  FSETP.GEU.AND P3, PT, R56, -126, PT ;  /* 0xc2fc00003800780b */ /* 0x000fe20003f6e000 */
[----:B------:R-:W-:Y:S01]  /*19e0*/  @!P6 FMUL R52, R52, 0.5 ;  /* 0x3f0000003434e820 */ /* 0x000fe20000400000 */
[----:B------:R-:W-:Y:S02]  /*19f0*/  FMNMX R4, R82, R5, !PT ;  /* 0x0000000552047209 */ /* 0x000fe40007800000 */
[----:B----4-:R-:W-:Y:S01]  /*1a00*/  F2FP.SATFINITE.E4M3.F32.PACK_AB_MERGE_C R45, R135, R8, RZ ;  /* 0x00000008872d723e */ /* 0x010fe200048070ff */
[----:B------:R-:W-:Y:S01]  /*1a10*/  @!P1 FMUL R49, R49, 0.5 ;  /* 0x3f00000031319820 */ /* 0x000fe20000400000 */
[----:B------:R-:W3:Y:S01]  /*1a20*/  MUFU.EX2 R24, R53 ;  /* 0x0000003500187308 */ /* 0x000ee20000000800 */
[----:B-----5:R-:W-:Y:S01]  /*1a30*/  @!P4 FMUL R20, R20, R20 ;  /* 0x000000141414c220 */ /* 0x020fe20000400000 */
[----:B------:R-:W-:-:S02]  /*1a40*/  FSETP.GEU.AND P4, PT, R57, -126, PT ;  /* 0xc2fc00003900780b */ /* 0x000fc40003f8e000 */
[----:B------:R-:W-:Y:S02]  /*1a50*/  FMNMX R5, R83, R4, !PT ;  /* 0x0000000453057209 */ /* 0x000fe40007800000 */
[----:B------:R-:W-:Y:S01]  /*1a60*/  F2FP.SATFINITE.E4M3.F32.PACK_AB_MERGE_C R98, R135, R20, RZ ;  /* 0x000000148762723e */ /* 0x000fe200048070ff */
[----:B------:R-:W-:Y:S01]  /*1a70*/  @!P3 FMUL R56, R56, 0.5 ;  /* 0x3f0000003838b820 */ /* 0x000fe20000400000 */
[----:B------:R4:W5:Y:S01]  /*1a80*/  MUFU.EX2 R22, R49 ;  /* 0x0000003100167308 */ /* 0x0009620000000800 */
[----:B------:R-:W-:Y:S01]  /*1a90*/  FMNMX R4, R86, R5, !PT ;  /* 0x0000000556047209 */ /* 0x000fe20007800000 */
[----:B--2---:R-:W-:Y:S01]  /*1aa0*/  @!P2 FMUL R48, R48, R48 ;  /* 0x000000303030a220 */ /* 0x004fe20000400000 */
[----:B------:R-:W-:Y:S02]  /*1ab0*/  FSETP.GEU.AND P2, PT, R60, -126, PT ;  /* 0xc2fc00003c00780b */ /* 0x000fe40003f4e000 */
[----:B------:R-:W-:Y:S02]  /*1ac0*/  FMNMX R4, R87, R4, !PT ;  /* 0x0000000457047209 */ /* 0x000fe40007800000 */
[----:B------:R-:W-:Y:S01]  /*1ad0*/  @!P4 FMUL R57, R57, 0.5 ;  /* 0x3f0000003939c820 */ /* 0x000fe20000400000 */
[----:B------:R-:W2:Y:S01]  /*1ae0*/  MUFU.EX2 R52, R52 ;  /* 0x0000003400347308 */ /* 0x000ea20000000800 */
[----:B---3--:R-:W-:Y:S01]  /*1af0*/  @!P5 FMUL R24, R24, R24 ;  /* 0x000000181818d220 */ /* 0x008fe20000400000 */
[----:B------:R-:W3:Y:S01]  /*1b00*/  SHFL.BFLY PT, R5, R4, 0x1, 0x1f ;  /* 0x0c201f0004057f89 */ /* 0x000ee200000e0000 */
[----:B------:R-:W-:-:S02]  /*1b10*/  FSETP.GEU.AND P5, PT, R65, -126, PT ;  /* 0xc2fc00004100780b */ /* 0x000fc40003fae000 */
[C---:B----4-:R-:W-:Y:S02]  /*1b20*/  F2FP.SATFINITE.E4M3.F32.PACK_AB_MERGE_C R49, R135.reuse, R10, RZ ;  /* 0x0000000a8731723e */ /* 0x050fe400048070ff */
[----:B------:R-:W-:Y:S01]  /*1b30*/  F2FP.SATFINITE.E4M3.F32.PACK_AB_MERGE_C R102, R135, R24, RZ ;  /* 0x000000188766723e */ /* 0x000fe200048070ff */
[----:B------:R-:W4:Y:S01]  /*1b40*/  MUFU.EX2 R56, R56 ;  /* 0x0000003800387308 */ /* 0x000f220000000800 */
[----:B-----5:R-:W-:Y:S01]  /*1b50*/  @!P1 FMUL R22, R22, R22 ;  /* 0x0000001616169220 */ /* 0x020fe20000400000 */
[----:B------:R-:W-:Y:S01]  /*1b60*/  FSETP.GEU.AND P1, PT, R61, -126, PT ;  /* 0xc2fc00003d00780b */ /* 0x000fe20003f2e000 */
[----:B------:R-:W-:Y:S01]  /*1b70*/  @!P2 FMUL R60, R60, 0.5 ;  /* 0x3f0000003c3ca820 */ /* 0x000fe20000400000 */
[C---:B------:R-:W-:Y:S02]  /*1b80*/  F2FP.SATFINITE.E4M3.F32.PACK_AB_MERGE_C R95, R135.reuse, R18, RZ ;  /* 0x00000012875f723e */ /* 0x040fe400048070ff */
[----:B------:R-:W-:Y:S02]  /*1b90*/  F2FP.SATFINITE.E4M3.F32.PACK_AB_MERGE_C R97, R135, R44, RZ ;  /* 0x0000002c8761723e */ /* 0x000fe400048070ff */
[----:B------:R-:W5:Y:S01]  /*1ba0*/  MUFU.EX2 R57, R57 ;  /* 0x0000003900397308 */ /* 0x000f620000000800 */
[----:B--2---:R-:W-:Y:S01]  /*1bb0*/  @!P6 FMUL R52, R52, R52 ;  /* 0x000000343434e220 */ /* 0x004fe20000400000 */
[----:B------:R-:W-:Y:S01]  /*1bc0*/  FSETP.GEU.AND P6, PT, R64, -126, PT ;  /* 0xc2fc00004000780b */ /* 0x000fe20003fce000 */
[----:B------:R-:W-:Y:S01]  /*1bd0*/  @!P5 FMUL R65, R65, 0.5 ;  /* 0x3f0000004141d820 */ /* 0x000fe20000400000 */
[----:B------:R-:W-:-:S02]  /*1be0*/  F2FP.SATFINITE.E4M3.F32.PACK_AB_MERGE_C R100, R135, R22, RZ ;  /* 0x000000168764723e */ /* 0x000fc400048070ff */
[----:B------:R-:W-:Y:S01]  /*1bf0*/  F2FP.SATFINITE.E4M3.F32.PACK_AB_MERGE_C R99, R135, R48, RZ ;  /* 0x000000308763723e */ /* 0x000fe200048070ff */
[----:B------:R-:W-:Y:S01]  /*1c00*/  @!P1 FMUL R61, R61, 0.5 ;  /* 0x3f0000003d3d9820 */ /* 0x000fe20000400000 */
[----:B------:R-:W2:Y:S01]  /*1c10*/  MUFU.EX2 R60, R60 ;  /* 0x0000003c003c7308 */ /* 0x000ea20000000800 */
[----:B----4-:R-:W-:Y:S01]  /*1c20*/  @!P3 FMUL R56, R56, R56 ;  /* 0x000000383838b220 */ /* 0x010fe20000400000 */
[----:B------:R-:W-:Y:S02]  /*1c30*/  FSETP.GEU.AND P3, PT, R68, -126, PT ;  /* 0xc2fc00004400780b */ /* 0x000fe40003f6e000 */
[----:B---3--:R-:W-:Y:S02]  /*1c40*/  FMNMX R4, R4, R5, !PT ;  /* 0x0000000504047209 */ /* 0x008fe40007800000 */
[----:B------:R-:W-:Y:S01]  /*1c50*/  LOP3.LUT R45, R45, 0xff, RZ, 0xc0, !PT ;  /* 0x000000ff2d2d7812 */ /* 0x000fe200078ec0ff */
[----:B------:R-:W-:Y:S01]  /*1c60*/  @!P6 FMUL R64, R64, 0.5 ;  /* 0x3f0000004040e820 */ /* 0x000fe20000400000 */
[----:B------:R-:W3:Y:S01]  /*1c70*/  MUFU.EX2 R65, R65 ;  /* 0x0000004100417308 */ /* 0x000ee20000000800 */
[----:B-----5:R-:W-:Y:S01]  /*1c80*/  @!P4 FMUL R57, R57, R57 ;  /* 0x000000393939c220 */ /* 0x020fe20000400000 */
[----:B------:R-:W-:Y:S01]  /*1c90*/  FSETP.GEU.AND P4, PT, R69, -126, PT ;  /* 0xc2fc00004500780b */ /* 0x000fe20003f8e000 */
[----:B------:R-:W4:Y:S01]  /*1ca0*/  SHFL.BFLY PT, R5, R4, 0x2, 0x1f ;  /* 0x0c401f0004057f89 */ /* 0x000f2200000e0000 */
[----:B------:R-:W-:-:S02]  /*1cb0*/  F2FP.SATFINITE.E4M3.F32.PACK_AB_MERGE_C R101, R135, R52, RZ ;  /* 0x000000348765723e */ /* 0x000fc400048070ff */
[C---:B------:R-:W-:Y:S01]  /*1cc0*/  F2FP.SATFINITE.E4M3.F32.PACK_AB_MERGE_C R93, R135.reuse, R40, RZ ;  /* 0x00000028875d723e */ /* 0x040fe200048070ff */
[----:B------:R-:W-:Y:S01]  /*1cd0*/  @!P3 FMUL R68, R68, 0.5 ;  /* 0x3f0000004444b820 */ /* 0x000fe20000400000 */
[----:B------:R-:W5:Y:S01]  /*1ce0*/  MUFU.EX2 R61, R61 ;  /* 0x0000003d003d7308 */ /* 0x000f620000000800 */
[----:B--2---:R-:W-:Y:S01]  /*1cf0*/  @!P2 FMUL R60, R60, R60 ;  /* 0x0000003c3c3ca220 */ /* 0x004fe20000400000 */
[----:B------:R-:W-:Y:S02]  /*1d00*/  FSETP.GEU.AND P2, PT, R72, -126, PT ;  /* 0xc2fc00004800780b */ /* 0x000fe40003f4e000 */
[C---:B------:R-:W-:Y:S02]  /*1d10*/  F2FP.SATFINITE.E4M3.F32.PACK_AB_MERGE_C R103, R135.reuse, R56, RZ ;  /* 0x000000388767723e */ /* 0x040fe400048070ff */
[----:B------:R-:W-:Y:S01]  /*1d20*/  F2FP.SATFINITE.E4M3.F32.PACK_AB_MERGE_C R105, R135, R60, RZ ;  /* 0x0000003c8769723e */ /* 0x000fe200048070ff */
[----:B------:R-:W-:Y:S01]  /*1d30*/  @!P4 FMUL R69, R69, 0.5 ;  /* 0x3f0000004545c820 */ /* 0x000fe20000400000 */
[----:B------:R-:W2:Y:S01]  /*1d40*/  MUFU.EX2 R64, R64 ;  /* 0x0000004000407308 */ /* 0x000ea20000000800 */
[----:B---3--:R-:W-:Y:S01]  /*1d50*/  @!P5 FMUL R65, R65, R65 ;  /* 0x000000414141d220 */ /* 0x008fe20000400000 */
[----:B------:R-:W-:-:S02]  /*1d60*/  FSETP.GEU.AND P5, PT, R77, -126, PT ;  /* 0xc2fc00004d00780b */ /* 0x000fc40003fae000 */
[----:B------:R-:W-:Y:S02]  /*1d70*/  LOP3.LUT R93, R93, 0xff, RZ, 0xc0, !PT ;  /* 0x000000ff5d5d7812 */ /* 0x000fe400078ec0ff */
[----:B------:R-:W-:Y:S01]  /*1d80*/  LOP3.LUT R49, R49, 0xff, RZ, 0xc0, !PT ;  /* 0x000000ff31317812 */ /* 0x000fe200078ec0ff */
[----:B------:R-:W-:Y:S01]  /*1d90*/  @!P2 FMUL R72, R72, 0.5 ;  /* 0x3f0000004848a820 */ /* 0x000fe20000400000 */
[----:B------:R-:W3:Y:S01]  /*1da0*/  MUFU.EX2 R68, R68 ;  /* 0x0000004400447308 */ /* 0x000ee20000000800 */
[----:B-----5:R-:W-:Y:S01]  /*1db0*/  @!P1 FMUL R61, R61, R61 ;  /* 0x0000003d3d3d9220 */ /* 0x020fe20000400000 */
[----:B------:R-:W-:Y:S02]  /*1dc0*/  FSETP.GEU.AND P1, PT, R73, -126, PT ;  /* 0xc2fc00004900780b */ /* 0x000fe40003f2e000 */
[----:B----4-:R-:W-:Y:S01]  /*1dd0*/  FMNMX R4, R4, R5, !PT ;  /* 0x0000000504047209 */ /* 0x010fe20007800000 */
[----:B------:R-:W-:Y:S01]  /*1de0*/  FADD R19, R12, R61 ;  /* 0x0000003d0c137221 */ /* 0x000fe20000000000 */
[----:B------:R-:W-:Y:S01]  /*1df0*/  F2FP.SATFINITE.E4M3.F32.PACK_AB_MERGE_C R61, R135, R61, RZ ;  /* 0x0000003d873d723e */ /* 0x000fe200048070ff */
[----:B------:R-:W-:Y:S01]  /*1e00*/  @!P5 FMUL R77, R77, 0.5 ;  /* 0x3f0000004d4dd820 */ /* 0x000fe20000400000 */
[----:B------:R-:W4:Y:S01]  /*1e10*/  MUFU.EX2 R69, R69 ;  /* 0x0000004500457308 */ /* 0x000f220000000800 */
[----:B--2---:R-:W-:Y:S01]  /*1e20*/  @!P6 FMUL R64, R64, R64 ;  /* 0x000000404040e220 */ /* 0x004fe20000400000 */
[----:B------:R-:W-:-:S02]  /*1e30*/  FSETP.GEU.AND P6, PT, R76, -126, PT ;  /* 0xc2fc00004c00780b */ /* 0x000fc40003fce000 */
[----:B------:R-:W-:Y:S02]  /*1e40*/  LOP3.LUT R105, R105, 0xff, RZ, 0xc0, !PT ;  /* 0x000000ff69697812 */ /* 0x000fe400078ec0ff */
[----:B------:R-:W-:Y:S01]  /*1e50*/  F2FP.SATFINITE.E4M3.F32.PACK_AB_MERGE_C R106, R135, R64, RZ ;  /* 0x00000040876a723e */ /* 0x000fe200048070ff */
[----:B------:R-:W-:Y:S01]  /*1e60*/  @!P1 FMUL R73, R73, 0.5 ;  /* 0x3f00000049499820 */ /* 0x000fe20000400000 */
[----:B------:R-:W2:Y:S01]  /*1e70*/  MUFU.EX2 R72, R72 ;  /* 0x0000004800487308 */ /* 0x000ea20000000800 */
[----:B---3--:R-:W-:Y:S01]  /*1e80*/  @!P3 FMUL R68, R68, R68 ;  /* 0x000000444444b220 */ /* 0x008fe20000400000 */
[C---:B------:R-:W-:Y:S02]  /*1e90*/  FSETP.NEU.AND P3, PT, R4.reuse, -INF , PT ;  /* 0xff8000000400780b */ /* 0x040fe40003f6d000 */
[----:B------:R-:W-:Y:S02]  /*1ea0*/  LOP3.LUT R97, R97, 0xff, RZ, 0xc0, !PT ;  /* 0x000000ff61617812 */ /* 0x000fe400078ec0ff */
[----:B------:R-:W-:Y:S01]  /*1eb0*/  FSEL R5, R4, RZ, P3 ;  /* 0x000000ff04057208 */ /* 0x000fe20001800000 */
[----:B------:R-:W-:Y:S01]  /*1ec0*/  @!P6 FMUL R76, R76, 0.5 ;  /* 0x3f0000004c4ce820 */ /* 0x000fe20000400000 */
[----:B------:R-:W3:Y:S01]  /*1ed0*/  MUFU.EX2 R77, R77 ;  /* 0x0000004d004d7308 */ /* 0x000ee20000000800 */
[----:B----4-:R-:W-:Y:S01]  /*1ee0*/  @!P4 FMUL R69, R69, R69 ;  /* 0x000000454545c220 */ /* 0x010fe20000400000 */
[----:B------:R-:W-:Y:S01]  /*1ef0*/  FSETP.GEU.AND P4, PT, R80, -126, PT ;  /* 0xc2fc00005000780b */ /* 0x000fe20003f8e000 */
[----:B------:R-:W-:Y:S01]  /*1f00*/  FMUL R5, R5, UR5 ;  /* 0x0000000505057c20 */ /* 0x000fe20008400000 */
[----:B------:R-:W-:Y:S01]  /*1f10*/  FSETP.GEU.AND P3, PT, R81, -126, PT ;  /* 0xc2fc00005100780b */ /* 0x000fe20003f6e000 */
[----:B------:R-:W-:Y:S01]  /*1f20*/  FADD R21, R16, R69 ;  /* 0x0000004510157221 */ /* 0x000fe20000000000 */
[----:B------:R-:W-:Y:S01]  /*1f30*/  F2FP.SATFINITE.E4M3.F32.PACK_AB_MERGE_C R69, R135, R69, RZ ;  /* 0x000000458745723e */ /* 0x000fe200048070ff */
[--C-:B------:R-:W-:Y:S01]  /*1f40*/  FFMA R27, R27, UR5, -R5.reuse ;  /* 0x000000051b1b7c23 */ /* 0x100fe20008000805 */
[----:B------:R-:W4:Y:S01]  /*1f50*/  MUFU.EX2 R73, R73 ;  /* 0x0000004900497308 */ /* 0x000f220000000800 */
[----:B--2---:R-:W-:Y:S01]  /*1f60*/  @!P2 FMUL R72, R72, R72 ;  /* 0x000000484848a220 */ /* 0x004fe20000400000 */
[----:B------:R-:W-:Y:S01]  /*1f70*/  FSETP.GEU.AND P2, PT, R84, -126, PT ;  /* 0xc2fc00005400780b */ /* 0x000fe20003f4e000 */
[--C-:B------:R-:W-:Y:S01]  /*1f80*/  FFMA R26, R26, UR5, -R5.reuse ;  /* 0x000000051a1a7c23 */ /* 0x100fe20008000805 */
[--C-:B------:R-:W-:Y:S01]  /*1f90*/  FFMA R30, R30, UR5, -R5.reuse ;  /* 0x000000051e1e7c23 */ /* 0x100fe20008000805 */
[--C-:B------:R-:W-:Y:S01]  /*1fa0*/  FFMA R9, R34, UR5, -R5.reuse ;  /* 0x0000000522097c23 */ /* 0x100fe20008000805 */
[--C-:B------:R-:W-:Y:S01]  /*1fb0*/  FFMA R31, R31, UR5, -R5.reuse ;  /* 0x000000051f1f7c23 */ /* 0x100fe20008000805 */
[----:B------:R-:W-:Y:S01]  /*1fc0*/  @!P4 FMUL R80, R80, 0.5 ;  /* 0x3f0000005050c820 */ /* 0x000fe20000400000 */
[----:B------:R-:W2:Y:S01]  /*1fd0*/  MUFU.EX2 R76, R76 ;  /* 0x0000004c004c7308 */ /* 0x000ea20000000800 */
[----:B---3--:R-:W-:Y:S01]  /*1fe0*/  @!P5 FMUL R77, R77, R77 ;  /* 0x0000004d4d4dd220 */ /* 0x008fe20000400000 */
[----:B------:R-:W-:Y:S01]  /*1ff0*/  FSETP.GEU.AND P5, PT, R27, -126, PT ;  /* 0xc2fc00001b00780b */ /* 0x000fe20003fae000 */
[----:B------:R-:W-:Y:S01]  /*2000*/  @!P3 FMUL R81, R81, 0.5 ;  /* 0x3f0000005151b820 */ /* 0x000fe20000400000 */
[--C-:B------:R-:W-:Y:S01]  /*2010*/  FFMA R39, R39, UR5, -R5.reuse ;  /* 0x0000000527277c23 */ /* 0x100fe20008000805 */
[--C-:B------:R-:W-:Y:S01]  /*2020*/  FFMA R35, R35, UR5, -R5.reuse ;  /* 0x0000000523237c23 */ /* 0x100fe20008000805 */
[--C-:B------:R-:W-:Y:S01]  /*2030*/  FFMA R11, R38, UR5, -R5.reuse ;  /* 0x00000005260b7c23 */ /* 0x100fe20008000805 */
[----:B------:R-:W-:Y:S01]  /*2040*/  @!P2 FMUL R84, R84, 0.5 ;  /* 0x3f0000005454a820 */ /* 0x000fe20000400000 */
[----:B------:R-:W3:Y:S01]  /*2050*/  MUFU.EX2 R80, R80 ;  /* 0x0000005000507308 */ /* 0x000ee20000000800 */
[----:B----4-:R-:W-:Y:S01]  /*2060*/  @!P1 FMUL R73, R73, R73 ;  /* 0x0000004949499220 */ /* 0x010fe20000400000 */
[----:B------:R-:W-:Y:S01]  /*2070*/  FSETP.GEU.AND P1, PT, R7, -126, PT ;  /* 0xc2fc00000700780b */ /* 0x000fe20003f2e000 */
[--C-:B------:R-:W-:Y:S01]  /*2080*/  FFMA R13, R42, UR5, -R5.reuse ;  /* 0x000000052a0d7c23 */ /* 0x100fe20008000805 */
[--C-:B------:R-:W-:Y:S01]  /*2090*/  FFMA R43, R43, UR5, -R5.reuse ;  /* 0x000000052b2b7c23 */ /* 0x100fe20008000805 */
[--C-:B------:R-:W-:Y:S01]  /*20a0*/  FFMA R51, R51, UR5, -R5.reuse ;  /* 0x0000000533337c23 */ /* 0x100fe20008000805 */
[--C-:B------:R-:W-:Y:S01]  /*20b0*/  FFMA R47, R47, UR5, -R5.reuse ;  /* 0x000000052f2f7c23 */ /* 0x100fe20008000805 */
[----:B------:R-:W-:Y:S01]  /*20c0*/  @!P5 FMUL R27, R27, 0.5 ;  /* 0x3f0000001b1bd820 */ /* 0x000fe20000400000 */
        /* <DEDUP_REMOVED lines=11> */
[--C-:B------:R-:W-:Y:S01]  /*2180*/  FFMA R67, R67, UR5, -R5.reuse ;  /* 0x0000000543437c23 */ /* 0x100fe20008000805 */
        /* <DEDUP_REMOVED lines=17> */
[----:B------:R-:W-:Y:S01]  /*22a0*/  FFMA R86, R86, UR5, -R5 ;  /* 0x0000000556567c23 */ /* 0x000fe20008000805 */
[----:B------:R-:W-:Y:S01]  /*22b0*/  FADD R16, R40, R72 ;  /* 0x0000004828107221 */ /* 0x000fe20000000000 */
[----:B------:R-:W-:Y:S01]  /*22c0*/  @!P2 FMUL R9, R9, 0.5 ;  /* 0x3f0000000909a820 */ /* 0x000fe20000400000 */
[----:B------:R-:W2:Y:S01]  /*22d0*/  MUFU.EX2 R26, R26 ;  /* 0x0000001a001a7308 */ /* 0x000ea20000000800 */
[----:B---3--:R-:W-:Y:S01]  /*22e0*/  @!P5 FMUL R28, R28, R28 ;  /* 0x0000001c1c1cd220 */ /* 0x008fe20000400000 */
[----:B------:R-:W-:Y:S01]  /*22f0*/  FSETP.GEU.AND P5, PT, R39, -126, PT ;  /* 0xc2fc00002700780b */ /* 0x000fe20003fae000 */
[----:B------:R-:W-:Y:S01]  /*2300*/  FADD R23, R48, R80 ;  /* 0x0000005030177221 */ /* 0x000fe20000000000 */
[----:B------:R-:W-:Y:S01]  /*2310*/  FADD R25, R22, R81 ;  /* 0x0000005116197221 */ /* 0x000fe20000000000 */
[----:B------:R-:W-:Y:S01]  /*2320*/  FADD R27, R52, R84 ;  /* 0x00000054341b7221 */ /* 0x000fe20000000000 */
[----:B------:R-:W-:Y:S01]  /*2330*/  F2FP.SATFINITE.E4M3.F32.PACK_AB_MERGE_C R48, R135, R28, RZ ;  /* 0x0000001c8730723e */ /* 0x000fe200048070ff */
[----:B------:R-:W-:Y:S01]  /*2340*/  @!P3 FMUL R31, R31, 0.5 ;  /* 0x3f0000001f1fb820 */ /* 0x000fe20000400000 */
[----:B------:R-:W3:Y:S01]  /*2350*/  MUFU.EX2 R30, R30 ;  /* 0x0000001e001e7308 */ /* 0x000ee20000000800 */
[----:B----4-:R-:W-:Y:S01]  /*2360*/  @!P1 FMUL R7, R7, R7 ;  /* 0x0000000707079220 */ /* 0x010fe20000400000 */
[----:B------:R-:W-:-:S02]  /*2370*/  FSETP.GEU.AND P1, PT, R35, -126, PT ;  /* 0xc2fc00002300780b */ /* 0x000fc40003f2e000 */
[C---:B------:R-:W-:Y:S02]  /*2380*/  F2FP.SATFINITE.E4M3.F32.PACK_AB_MERGE_C R80, R135.reuse, R80, RZ ;  /* 0x000000508750723e */ /* 0x040fe400048070ff */
[----:B------:R-:W-:Y:S01]  /*2390*/  F2FP.SATFINITE.E4M3.F32.PACK_AB_MERGE_C R81, R135, R81, RZ ;  /* 0x000000518751723e */ /* 0x000fe200048070ff */
[----:B------:R-:W-:Y:S01]  /*23a0*/  @!P5 FMUL R39, R39, 0.5 ;  /* 0x3f0000002727d820 */ /* 0x000fe20000400000 */
[----:B------:R4:W5:Y:S01]  /*23b0*/  MUFU.EX2 R38, R9 ;  /* 0x0000000900267308 */ /* 0x0009620000000800 */
[----:B--2---:R-:W-:Y:S01]  /*23c0*/  @!P6 FMUL R26, R26, R26 ;  /* 0x0000001a1a1ae220 */ /* 0x004fe20000400000 */
[----:B------:R-:W-:Y:S02]  /*23d0*/  FSETP.GEU.AND P6, PT, R11, -126, PT ;  /* 0xc2fc00000b00780b */ /* 0x000fe40003fce000 */
[----:B------:R-:W-:Y:S02]  /*23e0*/  LOP3.LUT R80, R80, 0xff, RZ, 0xc0, !PT ;  /* 0x000000ff50507812 */ /* 0x000fe400078ec0ff */
[----:B------:R-:W-:Y:S01]  /*23f0*/  LOP3.LUT R81, R81, 0xffff, RZ, 0xc0, !PT ;  /* 0x0000ffff51517812 */ /* 0x000fe200078ec0ff */
[----:B------:R-:W-:Y:S01]  /*2400*/  @!P1 FMUL R35, R35, 0.5 ;  /* 0x3f00000023239820 */ /* 0x000fe20000400000 */
[----:B------:R-:W2:Y:S01]  /*2410*/  MUFU.EX2 R34, R31 ;  /* 0x0000001f00227308 */ /* 0x000ea20000000800 */
[----:B----4-:R-:W-:Y:S01]  /*2420*/  FFMA R9, R46, UR5, -R5 ;  /* 0x000000052e097c23 */ /* 0x010fe20008000805 */
[----:B---3--:R-:W-:Y:S01]  /*2430*/  @!P4 FMUL R30, R30, R30 ;  /* 0x0000001e1e1ec220 */ /* 0x008fe20000400000 */
[----:B------:R-:W-:-:S02]  /*2440*/  FSETP.GEU.AND P4, PT, R13, -126, PT ;  /* 0xc2fc00000d00780b */ /* 0x000fc40003f8e000 */
[----:B------:R-:W-:Y:S02]  /*2450*/  F2FP.SATFINITE.E4M3.F32.PACK_AB_MERGE_C R72, R135, R72, RZ ;  /* 0x000000488748723e */ /* 0x000fe400048070ff */
[----:B------:R-:W-:Y:S01]  /*2460*/  @!P6 FMUL R11, R11, 0.5 ;  /* 0x3f0000000b0be820 */ /* 0x000fe20000400000 */
[----:B------:R-:W3:Y:S01]  /*2470*/  MUFU.EX2 R46, R39 ;  /* 0x00000027002e7308 */ /* 0x000ee20000000800 */
[----:B-----5:R-:W-:Y:S01]  /*2480*/  @!P2 FMUL R38, R38, R38 ;  /* 0x000000262626a220 */ /* 0x020fe20000400000 */
[----:B------:R-:W-:Y:S02]  /*2490*/  FSETP.GEU.AND P2, PT, R9, -126, PT ;  /* 0xc2fc00000900780b */ /* 0x000fe40003f4e000 */
[----:B------:R-:W-:Y:S02]  /*24a0*/  F2FP.SATFINITE.E4M3.F32.PACK_AB_MERGE_C R52, R135, R30, RZ ;  /* 0x0000001e8734723e */ /* 0x000fe400048070ff */
[----:B------:R-:W-:Y:S02]  /*24b0*/  LOP3.LUT R98, R98, 0xffff, RZ, 0xc0, !PT ;  /* 0x0000ffff62627812 */ /* 0x000fe400078ec0ff */
[----:B------:R-:W4:Y:S01]  /*24c0*/  MUFU.EX2 R42, R35 ;  /* 0x00000023002a7308 */ /* 0x000f220000000800 */
[----:B--2---:R-:W-:Y:S01]  /*24d0*/  @!P3 FMUL R34, R34, R34 ;  /* 0x000000222222b220 */ /* 0x004fe20000400000 */
[----:B------:R-:W-:Y:S01]  /*24e0*/  FSETP.GEU.AND P3, PT, R43, -126, PT ;  /* 0xc2fc00002b00780b */ /* 0x000fe20003f6e000 */
[----:B------:R-:W-:Y:S01]  /*24f0*/  @!P4 FMUL R13, R13, 0.5 ;  /* 0x3f0000000d0dc820 */ /* 0x000fe20000400000 */
[----:B------:R-:W-:-:S02]  /*2500*/  F2FP.SATFINITE.E4M3.F32.PACK_AB_MERGE_C R104, R135, R57, RZ ;  /* 0x000000398768723e */ /* 0x000fc400048070ff */
[----:B------:R-:W-:Y:S01]  /*2510*/  F2FP.SATFINITE.E4M3.F32.PACK_AB_MERGE_C R53, R135, R34, RZ ;  /* 0x000000228735723e */ /* 0x000fe200048070ff */
[----:B------:R-:W-:Y:S01]  /*2520*/  @!P2 FMUL R9, R9, 0.5 ;  /* 0x3f0000000909a820 */ /* 0x000fe20000400000 */
[----:B------:R2:W5:Y:S01]  /*2530*/  MUFU.EX2 R88, R11 ;  /* 0x0000000b00587308 */ /* 0x0005620000000800 */
[----:B---3--:R-:W-:Y:S01]  /*2540*/  @!P5 FMUL R46, R46, R46 ;  /* 0x0000002e2e2ed220 */ /* 0x008fe20000400000 */
[----:B------:R-:W-:Y:S02]  /*2550*/  FSETP.GEU.AND P5, PT, R51, -126, PT ;  /* 0xc2fc00003300780b */ /* 0x000fe40003fae000 */
[----:B------:R-:W-:Y:S02]  /*2560*/  PRMT R80, R81, 0x7604, R80 ;  /* 0x0000760451507816 */ /* 0x000fe40000000050 */
[----:B------:R-:W-:Y:S01]  /*2570*/  LOP3.LUT R69, R69, 0xffff, RZ, 0xc0, !PT ;  /* 0x0000ffff45457812 */ /* 0x000fe200078ec0ff */
[----:B------:R-:W-:Y:S01]  /*2580*/  @!P3 FMUL R43, R43, 0.5 ;  /* 0x3f0000002b2bb820 */ /* 0x000fe20000400000 */
[----:B------:R3:W1:Y:S01]  /*2590*/  MUFU.EX2 R90, R13 ;  /* 0x0000000d005a7308 */ /* 0x0006620000000800 */
[----:B--2---:R-:W-:Y:S01]  /*25a0*/  FFMA R11, R50, UR5, -R5 ;  /* 0x00000005320b7c23 */ /* 0x004fe20008000805 */
[----:B----4-:R-:W-:Y:S01]  /*25b0*/  @!P1 FMUL R42, R42, R42 ;  /* 0x0000002a2a2a9220 */ /* 0x010fe20000400000 */
[----:B------:R-:W-:-:S02]  /*25c0*/  FSETP.GEU.AND P1, PT, R47, -126, PT ;  /* 0xc2fc00002f00780b */ /* 0x000fc40003f2e000 */
[----:B------:R-:W-:Y:S02]  /*25d0*/  PRMT R97, R98, 0x7604, R97 ;  /* 0x0000760462617816 */ /* 0x000fe40000000061 */
[----:B------:R-:W-:Y:S01]  /*25e0*/  @!P5 FMUL R51, R51, 0.5 ;  /* 0x3f0000003333d820 */ /* 0x000fe20000400000 */
[----:B------:R2:W4:Y:S01]  /*25f0*/  MUFU.EX2 R92, R9 ;  /* 0x00000009005c7308 */ /* 0x0005220000000800 */
[----:B-----5:R-:W-:Y:S01]  /*2600*/  @!P6 FMUL R88, R88, R88 ;  /* 0x000000585858e220 */ /* 0x020fe20000400000 */
[----:B------:R-:W-:Y:S01]  /*2610*/  FSETP.GEU.AND P6, PT, R11, -126, PT ;  /* 0xc2fc00000b00780b */ /* 0x000fe20003fce000 */
[--C-:B---3--:R-:W-:Y:S01]  /*2620*/  FFMA R13, R54, UR5, -R5.reuse ;  /* 0x00000005360d7c23 */ /* 0x108fe20008000805 */
[----:B------:R-:W-:Y:S02]  /*2630*/  LOP3.LUT R72, R72, 0xff, RZ, 0xc0, !PT ;  /* 0x000000ff48487812 */ /* 0x000fe400078ec0ff */
[----:B------:R-:W-:Y:S02]  /*2640*/  LOP3.LUT R89, R89, 0xff, RZ, 0xc0, !PT ;  /* 0x000000ff59597812 */ /* 0x000fe400078ec0ff */
[----:B------:R-:W3:Y:S01]  /*2650*/  MUFU.EX2 R50, R43 ;  /* 0x0000002b00327308 */ /* 0x000ee20000000800 */
[----:B--2---:R-:W-:Y:S01]  /*2660*/  FFMA R9, R58, UR5, -R5 ;  /* 0x000000053a097c23 */ /* 0x004fe20008000805 */
[----:B-1----:R-:W-:Y:S01]  /*2670*/  @!P4 FMUL R90, R90, R90 ;  /* 0x0000005a5a5ac220 */ /* 0x002fe20000400000 */
[----:B------:R-:W-:Y:S01]  /*2680*/  FSETP.GEU.AND P4, PT, R13, -126, PT ;  /* 0xc2fc00000d00780b */ /* 0x000fe20003f8e000 */
[----:B------:R-:W-:Y:S01]  /*2690*/  @!P1 FMUL R47, R47, 0.5 ;  /* 0x3f0000002f2f9820 */ /* 0x000fe20000400000 */
[----:B------:R-:W-:-:S02]  /*26a0*/  LOP3.LUT R53, R53, 0xffff, RZ, 0xc0, !PT ;  /* 0x0000ffff35357812 */ /* 0x000fc400078ec0ff */
[----:B------:R-:W-:Y:S01]  /*26b0*/  @!P6 FMUL R11, R11, 0.5 ;  /* 0x3f0000000b0be820 */ /* 0x000fe20000400000 */
[----:B------:R1:W2:Y:S01]  /*26c0*/  MUFU.EX2 R58, R51 ;  /* 0x00000033003a7308 */ /* 0x0002a20000000800 */
[----:B----4-:R-:W-:Y:S01]  /*26d0*/  @!P2 FMUL R92, R92, R92 ;  /* 0x0000005c5c5ca220 */ /* 0x010fe20000400000 */
[----:B------:R-:W-:Y:S01]  /*26e0*/  FSETP.GEU.AND P2, PT, R9, -126, PT ;  /* 0xc2fc00000900780b */ /* 0x000fe20003f4e000 */
[----:B------:R-:W-:Y:S01]  /*26f0*/  IMAD.SHL.U32 R53, R53, 0x1000000, RZ ;  /* 0x0100000035357824 */ /* 0x000fe200078e00ff */
[C---:B------:R-:W-:Y:S02]  /*2700*/  F2FP.SATFINITE.E4M3.F32.PACK_AB_MERGE_C R84, R135.reuse, R84, RZ ;  /* 0x000000548754723e */ /* 0x040fe400048070ff */
[----:B------:R-:W-:Y:S02]  /*2710*/  F2FP.SATFINITE.E4M3.F32.PACK_AB_MERGE_C R107, R135, R7, RZ ;  /* 0x00000007876b723e */ /* 0x000fe400048070ff */
[----:B------:R4:W5:Y:S01]  /*2720*/  MUFU.EX2 R54, R47 ;  /* 0x0000002f00367308 */ /* 0x0009620000000800 */
[----:B---3--:R-:W-:Y:S01]  /*2730*/  @!P3 FMUL R50, R50, R50 ;  /* 0x000000323232b220 */ /* 0x008fe20000400000 */
[----:B------:R-:W-:Y:S01]  /*2740*/  FSETP.GEU.AND P3, PT, R55, -126, PT ;  /* 0xc2fc00003700780b */ /* 0x000fe20003f6e000 */
[----:B------:R-:W-:Y:S01]  /*2750*/  @!P4 FMUL R13, R13, 0.5 ;  /* 0x3f0000000d0dc820 */ /* 0x000fe20000400000 */
[----:B-1----:R-:W-:Y:S01]  /*2760*/  F2FP.SATFINITE.E4M3.F32.PACK_AB_MERGE_C R51, R135, R12, RZ ;  /* 0x0000000c8733723e */ /* 0x002fe200048070ff */
[----:B------:R-:W-:Y:S01]  /*2770*/  FADD R12, R14, R65 ;  /* 0x000000410e0c7221 */ /* 0x000fe20000000000 */
[----:B------:R-:W-:Y:S01]  /*2780*/  FADD R14, R36, R68 ;  /* 0x00000044240e7221 */ /* 0x000fe20000000000 */
[----:B------:R-:W-:Y:S01]  /*2790*/  @!P2 FMUL R9, R9, 0.5 ;  /* 0x3f0000000909a820 */ /* 0x000fe20000400000 */
[----:B------:R1:W3:Y:S01]  /*27a0*/  MUFU.EX2 R94, R11 ;  /* 0x0000000b005e7308 */ /* 0x0002e20000000800 */
[----:B--2---:R-:W-:Y:S01]  /*27b0*/  @!P5 FMUL R58, R58, R58 ;  /* 0x0000003a3a3ad220 */ /* 0x004fe20000400000 */
[----:B------:R-:W-:Y:S01]  /*27c0*/  FSETP.GEU.AND P5, PT, R63, -126, PT ;  /* 0xc2fc00003f00780b */ /* 0x000fe20003fae000 */
[----:B------:R-:W-:Y:S01]  /*27d0*/  FADD R36, R20, R77 ;  /* 0x0000004d14247221 */ /* 0x000fe20000000000 */
[----:B------:R-:W-:Y:S01]  /*27e0*/  FADD R20, R24, R7 ;  /* 0x0000000718147221 */ /* 0x000fe20000000000 */
[----:B----4-:R-:W-:-:S02]  /*27f0*/  F2FP.SATFINITE.E4M3.F32.PACK_AB_MERGE_C R47, R135, R6, RZ ;  /* 0x00000006872f723e */ /* 0x010fc400048070ff */
[----:B------:R-:W-:Y:S01]  /*2800*/  @!P3 FMUL R55, R55, 0.5 ;  /* 0x3f0000003737b820 */ /* 0x000fe20000400000 */
[----:B------:R2:W4:Y:S01]  /*2810*/  MUFU.EX2 R96, R13 ;  /* 0x0000000d00607308 */ /* 0x0005220000000800 */
[----:B-1----:R-:W-:Y:S01]  /*2820*/  FFMA R11, R62, UR5, -R5 ;  /* 0x000000053e0b7c23 */ /* 0x002fe20008000805 */
[----:B-----5:R-:W-:Y:S01]  /*2830*/  @!P1 FMUL R54, R54, R54 ;  /* 0x0000003636369220 */ /* 0x020fe20000400000 */
[----:B------:R-:W-:Y:S01]  /*2840*/  FSETP.GEU.AND P1, PT, R59, -126, PT ;  /* 0xc2fc00003b00780b */ /* 0x000fe20003f2e000 */
[----:B------:R-:W-:Y:S01]  /*2850*/  ULOP3.LUT UR5, UR20, 0x8, URZ, 0xc, !UPT ;  /* 0x0000000814057892 */ /* 0x000fe2000f8e0c3f */
[C---:B------:R-:W-:Y:S01]  /*2860*/  LOP3.LUT R5, R0.reuse, 0x3, RZ, 0xc0, !PT ;  /* 0x0000000300057812 */ /* 0x040fe200078ec0ff */
[----:B------:R-:W-:Y:S02]  /*2870*/  IMAD.SHL.U32 R0, R0, 0x4, RZ ;  /* 0x0000000400007824 */ /* 0x000fe400078e00ff */
[----:B------:R-:W-:Y:S01]  /*2880*/  @!P5 FMUL R63, R63, 0.5 ;  /* 0x3f0000003f3fd820 */ /* 0x000fe20000400000 */
[----:B------:R1:W5:Y:S01]  /*2890*/  MUFU.EX2 R62, R55 ;  /* 0x00000037003e7308 */ /* 0x0003620000000800 */
[----:B---3--:R-:W-:Y:S01]  /*28a0*/  @!P6 FMUL R94, R94, R94 ;  /* 0x0000005e5e5ee220 */ /* 0x008fe20000400000 */
[----:B------:R-:W-:Y:S01]  /*28b0*/  FSETP.GEU.AND P6, PT, R11, -126, PT ;  /* 0xc2fc00000b00780b */ /* 0x000fe20003fce000 */
[----:B------:R-:W-:Y:S01]  /*28c0*/  VIADD R5, R5, 0xffffffff ;  /* 0xffffffff05057836 */ /* 0x000fe20000000000 */
[----:B------:R-:W-:Y:S01]  /*28d0*/  LOP3.LUT R0, R0, 0xc, RZ, 0xc0, !PT ;  /* 0x0000000c00007812 */ /* 0x000fe200078ec0ff */
[----:B--2---:R-:W-:Y:S01]  /*28e0*/  IMAD.MOV.U32 R13, RZ, RZ, 0x3021 ;  /* 0x00003021ff0d7424 */ /* 0x004fe200078e00ff */
[----:B------:R-:W-:Y:S01]  /*28f0*/  F2FP.SATFINITE.E4M3.F32.PACK_AB_MERGE_C R68, R135, R68, RZ ;  /* 0x000000448744723e */ /* 0x000fe200048070ff */
[----:B------:R-:W-:Y:S01]  /*2900*/  IMAD.U32 R17, RZ, RZ, UR5 ;  /* 0x00000005ff117e24 */ /* 0x000fe2000f8e00ff */
[----:B------:R-:W2:Y:S01]  /*2910*/  MUFU.EX2 R63, R63 ;  /* 0x0000003f003f7308 */ /* 0x000ea20000000800 */
[----:B----4-:R-:W-:Y:S01]  /*2920*/  @!P4 FMUL R96, R96, R96 ;  /* 0x000000606060c220 */ /* 0x010fe20000400000 */
[----:B------:R-:W-:Y:S01]  /*2930*/  FSETP.GEU.AND P4, PT, R66, -126, PT ;  /* 0xc2fc00004200780b */ /* 0x000fe20003f8e000 */
[----:B------:R-:W-:Y:S01]  /*2940*/  @!P1 FMUL R59, R59, 0.5 ;  /* 0x3f0000003b3b9820 */ /* 0x000fe20000400000 */
[----:B------:R3:W-:Y:S01]  /*2950*/  SYNCS.ARRIVE.TRANS64.A1T0 RZ, [R17+UR21], RZ ;  /* 0x000000ff11ff79a7 */ /* 0x0007e20008100015 */
[----:B-1----:R-:W-:-:S02]  /*2960*/  F2FP.SATFINITE.E4M3.F32.PACK_AB_MERGE_C R55, R135, R32, RZ ;  /* 0x000000208737723e */ /* 0x002fc400048070ff */
[----:B------:R-:W-:Y:S01]  /*2970*/  @!P6 FMUL R11, R11, 0.5 ;  /* 0x3f0000000b0be820 */ /* 0x000fe20000400000 */
[----:B------:R-:W1:Y:S01]  /*2980*/  MUFU.EX2 R9, R9 ;  /* 0x0000000900097308 */ /* 0x000e620000000800 */
[----:B-----5:R-:W-:Y:S01]  /*2990*/  @!P3 FMUL R62, R62, R62 ;  /* 0x0000003e3e3eb220 */ /* 0x020fe20000400000 */
[----:B------:R-:W-:Y:S01]  /*29a0*/  FSETP.GEU.AND P3, PT, R67, -126, PT ;  /* 0xc2fc00004300780b */ /* 0x000fe20003f6e000 */
[----:B---3--:R-:W-:Y:S01]  /*29b0*/  FADD R17, R10, R60 ;  /* 0x0000003c0a117221 */ /* 0x008fe20000000000 */
[----:B------:R-:W-:Y:S01]  /*29c0*/  FADD R10, R32, R64 ;  /* 0x00000040200a7221 */ /* 0x000fe20000000000 */
[----:B------:R-:W-:Y:S02]  /*29d0*/  FADD R32, R18, R73 ;  /* 0x0000004912207221 */ /* 0x000fe40000000000 */
[----:B------:R-:W-:Y:S01]  /*29e0*/  @!P4 FMUL R66, R66, 0.5 ;  /* 0x3f0000004242c820 */ /* 0x000fe20000400000 */
[----:B------:R-:W3:Y:S01]  /*29f0*/  MUFU.EX2 R59, R59 ;  /* 0x0000003b003b7308 */ /* 0x000ee20000000800 */
[----:B--2---:R-:W-:Y:S01]  /*2a00*/  @!P5 FMUL R63, R63, R63 ;  /* 0x0000003f3f3fd220 */ /* 0x004fe20000400000 */
[----:B------:R-:W-:Y:S01]  /*2a10*/  FSETP.GEU.AND P5, PT, R75, -126, PT ;  /* 0xc2fc00004b00780b */ /* 0x000fe20003fae000 */
[----:B------:R-:W-:Y:S01]  /*2a20*/  FADD R23, R10, R23 ;  /* 0x000000170a177221 */ /* 0x000fe20000000000 */
[----:B------:R-:W-:Y:S01]  /*2a30*/  FADD R18, R44, R76 ;  /* 0x0000004c2c127221 */ /* 0x000fe20000000000 */
[----:B------:R-:W-:Y:S01]  /*2a40*/  F2FP.SATFINITE.E4M3.F32.PACK_AB_MERGE_C R44, R135, R26, RZ ;  /* 0x0000001a872c723e */ /* 0x000fe200048070ff */
[----:B------:R-:W-:Y:S01]  /*2a50*/  FADD R10, R12, R25 ;  /* 0x000000190c0a7221 */ /* 0x000fe20000000000 */
[----:B------:R-:W-:Y:S01]  /*2a60*/  @!P3 FMUL R67, R67, 0.5 ;  /* 0x3f0000004343b820 */ /* 0x000fe20000400000 */
[----:B------:R-:W2:Y:S01]  /*2a70*/  MUFU.EX2 R11, R11 ;  /* 0x0000000b000b7308 */ /* 0x000ea20000000800 */
[----:B-1----:R-:W-:Y:S01]  /*2a80*/  @!P2 FMUL R9, R9, R9 ;  /* 0x000000090909a220 */ /* 0x002fe20000400000 */
[----:B------:R-:W-:Y:S01]  /*2a90*/  FSETP.GEU.AND P2, PT, R70, -126, PT ;  /* 0xc2fc00004600780b */ /* 0x000fe20003f4e000 */
[----:B------:R-:W-:-:S02]  /*2aa0*/  IMAD.U32 R25, R44, 0x10000, RZ ;  /* 0x000100002c197824 */ /* 0x000fc400078e00ff */
[----:B------:R-:W-:Y:S01]  /*2ab0*/  FADD R29, R34, R63 ;  /* 0x0000003f221d7221 */ /* 0x000fe20000000000 */
[----:B------:R-:W-:Y:S01]  /*2ac0*/  FADD R22, R26, R9 ;  /* 0x000000091a167221 */ /* 0x000fe20000000000 */
[----:B------:R-:W-:Y:S01]  /*2ad0*/  F2FP.SATFINITE.E4M3.F32.PACK_AB_MERGE_C R60, R135, R9, RZ ;  /* 0x00000009873c723e */ /* 0x000fe200048070ff */
[----:B------:R-:W-:Y:S01]  /*2ae0*/  @!P5 FMUL R75, R75, 0.5 ;  /* 0x3f0000004b4bd820 */ /* 0x000fe20000400000 */
[----:B------:R-:W1:Y:S01]  /*2af0*/  MUFU.EX2 R66, R66 ;  /* 0x0000004200427308 */ /* 0x000e620000000800 */
[----:B---3--:R-:W-:Y:S01]  /*2b00*/  @!P1 FMUL R59, R59, R59 ;  /* 0x0000003b3b3b9220 */ /* 0x008fe20000400000 */
[----:B------:R-:W-:Y:S01]  /*2b10*/  FSETP.GEU.AND P1, PT, R71, -126, PT ;  /* 0xc2fc00004700780b */ /* 0x000fe20003f2e000 */
[----:B------:R-:W-:Y:S01]  /*2b20*/  FADD R12, R14, R27 ;  /* 0x0000001b0e0c7221 */ /* 0x000fe20000000000 */
[----:B------:R-:W-:Y:S01]  /*2b30*/  LOP3.LUT R55, R55, 0xff, RZ, 0xc0, !PT ;  /* 0x000000ff37377812 */ /* 0x000fe200078ec0ff */
[----:B------:R-:W-:Y:S01]  /*2b40*/  FADD R26, R28, R59 ;  /* 0x0000003b1c1a7221 */ /* 0x000fe20000000000 */
[----:B------:R-:W-:Y:S01]  /*2b50*/  FADD R14, R21, R20 ;  /* 0x00000014150e7221 */ /* 0x000fe20000000000 */
[----:B------:R-:W-:Y:S01]  /*2b60*/  @!P2 FMUL R70, R70, 0.5 ;  /* 0x3f0000004646a820 */ /* 0x000fe20000400000 */
[----:B------:R-:W3:Y:S01]  /*2b70*/  MUFU.EX2 R67, R67 ;  /* 0x0000004300437308 */ /* 0x000ee20000000800 */
[----:B--2---:R-:W-:Y:S01]  /*2b80*/  @!P6 FMUL R11, R11, R11 ;  /* 0x0000000b0b0be220 */ /* 0x004fe20000400000 */
[----:B------:R-:W-:Y:S01]  /*2b90*/  FSETP.GEU.AND P6, PT, R74, -126, PT ;  /* 0xc2fc00004a00780b */ /* 0x000fe20003fce000 */
[----:B------:R-:W-:Y:S01]  /*2ba0*/  IMAD.U32 R27, R52, 0x10000, RZ ;  /* 0x00010000341b7824 */ /* 0x000fe200078e00ff */
[C---:B------:R-:W-:Y:S01]  /*2bb0*/  F2FP.SATFINITE.E4M3.F32.PACK_AB_MERGE_C R73, R135.reuse, R73, RZ ;  /* 0x000000498749723e */ /* 0x040fe200048070ff */
[----:B------:R-:W-:Y:S01]  /*2bc0*/  FADD R28, R30, R11 ;  /* 0x0000000b1e1c7221 */ /* 0x000fe20000000000 */
[----:B------:R-:W-:Y:S01]  /*2bd0*/  F2FP.SATFINITE.E4M3.F32.PACK_AB_MERGE_C R64, R135, R11, RZ ;  /* 0x0000000b8740723e */ /* 0x000fe200048070ff */
[----:B------:R-:W-:Y:S01]  /*2be0*/  @!P1 FMUL R71, R71, 0.5 ;  /* 0x3f00000047479820 */ /* 0x000fe20000400000 */
[----:B------:R-:W2:Y:S01]  /*2bf0*/  MUFU.EX2 R75, R75 ;  /* 0x0000004b004b7308 */ /* 0x000ea20000000800 */
[----:B-1----:R-:W-:Y:S01]  /*2c00*/  @!P4 FMUL R66, R66, R66 ;  /* 0x000000424242c220 */ /* 0x002fe20000400000 */
[----:B------:R-:W-:Y:S01]  /*2c10*/  FSETP.GEU.AND P4, PT, R78, -126, PT ;  /* 0xc2fc00004e00780b */ /* 0x000fe20003f8e000 */
[----:B------:R-:W-:Y:S01]  /*2c20*/  FADD R11, R17, R18 ;  /* 0x00000012110b7221 */ /* 0x000fe20000000000 */
[----:B------:R-:W-:Y:S01]  /*2c30*/  LOP3.LUT R68, R68, 0xff, RZ, 0xc0, !PT ;  /* 0x000000ff44447812 */ /* 0x000fe200078ec0ff */
[----:B------:R-:W-:Y:S01]  /*2c40*/  FADD R30, R38, R66 ;  /* 0x00000042261e7221 */ /* 0x000fe20000000000 */
[----:B------:R-:W-:Y:S01]  /*2c50*/  LOP3.LUT R73, R73, 0xffff, RZ, 0xc0, !PT ;  /* 0x0000ffff49497812 */ /* 0x000fe200078ec0ff */
[----:B------:R-:W-:Y:S01]  /*2c60*/  @!P6 FMUL R74, R74, 0.5 ;  /* 0x3f0000004a4ae820 */ /* 0x000fe20000400000 */
[----:B------:R-:W1:Y:S01]  /*2c70*/  MUFU.EX2 R70, R70 ;  /* 0x0000004600467308 */ /* 0x000e620000000800 */
[----:B---3--:R-:W-:Y:S01]  /*2c80*/  @!P3 FMUL R67, R67, R67 ;  /* 0x000000434343b220 */ /* 0x008fe20000400000 */
[----:B------:R-:W-:Y:S01]  /*2c90*/  FSETP.GEU.AND P3, PT, R79, -126, PT ;  /* 0xc2fc00004f00780b */ /* 0x000fe20003f6e000 */
[----:B------:R-:W-:Y:S01]  /*2ca0*/  IMAD.U32 R60, R60, 0x10000, RZ ;  /* 0x000100003c3c7824 */ /* 0x000fe200078e00ff */
[C---:B------:R-:W-:Y:S01]  /*2cb0*/  F2FP.SATFINITE.E4M3.F32.PACK_AB_MERGE_C R65, R135.reuse, R65, RZ ;  /* 0x000000418741723e */ /* 0x040fe200048070ff */
[----:B------:R-:W-:Y:S01]  /*2cc0*/  FADD R31, R42, R67 ;  /* 0x000000432a1f7221 */ /* 0x000fe20000000000 */
[----:B------:R-:W-:Y:S01]  /*2cd0*/  F2FP.SATFINITE.E4M3.F32.PACK_AB_MERGE_C R76, R135, R76, RZ ;  /* 0x0000004c874c723e */ /* 0x000fe200048070ff */
[----:B------:R-:W-:Y:S01]  /*2ce0*/  @!P4 FMUL R78, R78, 0.5 ;  /* 0x3f0000004e4ec820 */ /* 0x000fe20000400000 */
[----:B------:R-:W3:Y:S01]  /*2cf0*/  MUFU.EX2 R71, R71 ;  /* 0x0000004700477308 */ /* 0x000ee20000000800 */
[----:B--2---:R-:W-:Y:S01]  /*2d00*/  @!P5 FMUL R75, R75, R75 ;  /* 0x0000004b4b4bd220 */ /* 0x004fe20000400000 */
[----:B------:R-:W-:Y:S01]  /*2d10*/  FSETP.GEU.AND P5, PT, R87, -126, PT ;  /* 0xc2fc00005700780b */ /* 0x000fe20003fae000 */
[----:B------:R-:W-:Y:S01]  /*2d20*/  FADD R12, R11, R12 ;  /* 0x0000000c0b0c7221 */ /* 0x000fe20000000000 */
        /* <DEDUP_REMOVED lines=10> */
[----:B------:R-:W-:Y:S01]  /*2dd0*/  F2FP.SATFINITE.E4M3.F32.PACK_AB_MERGE_C R70, R135, R70, RZ ;  /* 0x000000468746723e */ /* 0x000fe200048070ff */
[----:B------:R-:W-:Y:S01]  /*2de0*/  @!P5 FMUL R87, R87, 0.5 ;  /* 0x3f0000005757d820 */ /* 0x000fe20000400000 */
[----:B------:R-:W1:Y:S01]  /*2df0*/  MUFU.EX2 R78, R78 ;  /* 0x0000004e004e7308 */ /* 0x000e620000000800 */
[----:B---3--:R-:W-:Y:S01]  /*2e00*/  @!P1 FMUL R71, R71, R71 ;  /* 0x0000004747479220 */ /* 0x008fe20000400000 */
[----:B------:R-:W-:Y:S01]  /*2e10*/  FSETP.GEU.AND P1, PT, R83, -126, PT ;  /* 0xc2fc00005300780b */ /* 0x000fe20003f2e000 */
[----:B------:R-:W-:Y:S01]  /*2e20*/  IMAD.U32 R66, R66, 0x10000, RZ ;  /* 0x0001000042427824 */ /* 0x000fe200078e00ff */
[----:B------:R-:W-:Y:S01]  /*2e30*/  PRMT R26, R26, 0x7604, R49 ;  /* 0x000076041a1a7816 */ /* 0x000fe20000000031 */
[----:B------:R-:W-:Y:S01]  /*2e40*/  FADD R34, R46, R71 ;  /* 0x000000472e227221 */ /* 0x000fe20000000000 */
[----:B------:R-:W-:Y:S01]  /*2e50*/  F2FP.SATFINITE.E4M3.F32.PACK_AB_MERGE_C R88, R135, R88, RZ ;  /* 0x000000588758723e */ /* 0x000fe200048070ff */
[----:B------:R-:W-:Y:S01]  /*2e60*/  @!P2 FMUL R82, R82, 0.5 ;  /* 0x3f0000005252a820 */ /* 0x000fe20000400000 */
[----:B------:R-:W3:Y:S01]  /*2e70*/  MUFU.EX2 R79, R79 ;  /* 0x0000004f004f7308 */ /* 0x000ee20000000800 */
[----:B--2---:R-:W-:Y:S01]  /*2e80*/  @!P6 FMUL R74, R74, R74 ;  /* 0x0000004a4a4ae220 */ /* 0x004fe20000400000 */
[----:B------:R-:W-:-:S02]  /*2e90*/  FSETP.GEU.AND P6, PT, R86, -126, PT ;  /* 0xc2fc00005600780b */ /* 0x000fc40003fce000 */
[----:B------:R-:W-:Y:S01]  /*2ea0*/  LOP3.LUT R26, R26, 0xff0000, R27, 0xf8, !PT ;  /* 0x00ff00001a1a7812 */ /* 0x000fe200078ef81b */
[----:B------:R-:W-:Y:S01]  /*2eb0*/  FADD R35, R90, R74 ;  /* 0x0000004a5a237221 */ /* 0x000fe20000000000 */
[----:B------:R-:W-:Y:S01]  /*2ec0*/  F2FP.SATFINITE.E4M3.F32.PACK_AB_MERGE_C R90, R135, R90, RZ ;  /* 0x0000005a875a723e */ /* 0x000fe200048070ff */
[----:B------:R-:W-:Y:S01]  /*2ed0*/  @!P1 FMUL R83, R83, 0.5 ;  /* 0x3f00000053539820 */ /* 0x000fe20000400000 */
[----:B------:R-:W2:Y:S01]  /*2ee0*/  MUFU.EX2 R87, R87 ;  /* 0x0000005700577308 */ /* 0x000ea20000000800 */
[----:B-1----:R-:W-:Y:S01]  /*2ef0*/  @!P4 FMUL R78, R78, R78 ;  /* 0x0000004e4e4ec220 */ /* 0x002fe20000400000 */
[----:B------:R-:W-:Y:S01]  /*2f00*/  ISETP.GT.U32.AND P4, PT, R5, 0x1, PT ;  /* 0x000000010500780c */ /* 0x000fe20003f84070 */
[----:B------:R-:W-:Y:S01]  /*2f10*/  IMAD.U32 R27, R70, 0x10000, RZ ;  /* 0x00010000461b7824 */ /* 0x000fe200078e00ff */
[-C--:B------:R-:W-:Y:S01]  /*2f20*/  SHF.R.U32.HI R5, RZ, R0.reuse, R13 ;  /* 0x00000000ff057219 */ /* 0x080fe2000001160d */
[----:B------:R-:W-:Y:S01]  /*2f30*/  FADD R13, R8, R56 ;  /* 0x00000038080d7221 */ /* 0x000fe20000000000 */
[----:B------:R-:W-:Y:S01]  /*2f40*/  SHF.R.U32.HI R0, RZ, R0, R15 ;  /* 0x00000000ff007219 */ /* 0x000fe2000001160f */
[----:B------:R-:W-:Y:S01]  /*2f50*/  @!P6 FMUL R86, R86, 0.5 ;  /* 0x3f0000005656e820 */ /* 0x000fe20000400000 */
[----:B------:R-:W1:Y:S01]  /*2f60*/  MUFU.EX2 R82, R82 ;  /* 0x0000005200527308 */ /* 0x000e620000000800 */
[----:B------:R-:W-:Y:S01]  /*2f70*/  FADD R24, R13, R16 ;  /* 0x000000100d187221 */ /* 0x000fe20000000000 */
[----:B---3--:R-:W-:Y:S01]  /*2f80*/  @!P3 FMUL R79, R79, R79 ;  /* 0x0000004f4f4fb220 */ /* 0x008fe20000400000 */
[----:B------:R-:W-:Y:S01]  /*2f90*/  FADD R15, R6, R57 ;  /* 0x00000039060f7221 */ /* 0x000fe20000000000 */
[----:B------:R-:W-:Y:S01]  /*2fa0*/  FADD R39, R92, R78 ;  /* 0x0000004e5c277221 */ /* 0x000fe20000000000 */
[----:B------:R-:W-:Y:S01]  /*2fb0*/  FADD R23, R24, R23 ;  /* 0x0000001718177221 */ /* 0x000fe20000000000 */
[----:B------:R-:W-:Y:S01]  /*2fc0*/  LOP3.LUT R24, R47, 0xffff, RZ, 0xc0, !PT ;  /* 0x0000ffff2f187812 */ /* 0x000fe200078ec0ff */
[----:B------:R-:W-:Y:S01]  /*2fd0*/  FADD R13, R19, R36 ;  /* 0x00000024130d7221 */ /* 0x000fe20000000000 */
[----:B------:R-:W3:Y:S01]  /*2fe0*/  MUFU.EX2 R83, R83 ;  /* 0x0000005300537308 */ /* 0x000ee20000000800 */
[----:B--2---:R-:W-:Y:S01]  /*2ff0*/  @!P5 FMUL R87, R87, R87 ;  /* 0x000000575757d220 */ /* 0x004fe20000400000 */
[----:B------:R-:W-:Y:S01]  /*3000*/  F2FP.SATFINITE.E4M3.F32.PACK_AB_MERGE_C R56, R135, R38, RZ ;  /* 0x000000268738723e */ /* 0x000fe200048070ff */
[----:B------:R-:W-:Y:S01]  /*3010*/  FADD R38, R54, R79 ;  /* 0x0000004f36267221 */ /* 0x000fe20000000000 */
[----:B------:R-:W-:Y:S01]  /*3020*/  PRMT R24, R24, 0x7604, R45 ;  /* 0x0000760418187816 */ /* 0x000fe2000000002d */
[----:B------:R-:W-:Y:S01]  /*3030*/  FADD R9, R15, R32 ;  /* 0x000000200f097221 */ /* 0x000fe20000000000 */
[----:B------:R-:W-:Y:S01]  /*3040*/  FADD R19, R28, R39 ;  /* 0x000000271c137221 */ /* 0x000fe20000000000 */
[----:B------:R-:W-:Y:S01]  /*3050*/  LOP3.LUT R28, R85, 0xffff, RZ, 0xc0, !PT ;  /* 0x0000ffff551c7812 */ /* 0x000fe200078ec0ff */
[----:B------:R-:W2:Y:S01]  /*3060*/  MUFU.EX2 R86, R86 ;  /* 0x0000005600567308 */ /* 0x000ea20000000800 */
[----:B-1----:R-:W-:Y:S01]  /*3070*/  @!P2 FMUL R82, R82, R82 ;  /* 0x000000525252a220 */ /* 0x002fe20000400000 */
[----:B------:R-:W-:Y:S01]  /*3080*/  LOP3.LUT R32, R95, 0xffff, RZ, 0xc0, !PT ;  /* 0x0000ffff5f207812 */ /* 0x000fe200078ec0ff */
[----:B------:R-:W-:Y:S01]  /*3090*/  FADD R43, R62, R87 ;  /* 0x000000573e2b7221 */ /* 0x000fe20000000000 */
[----:B------:R-:W-:Y:S01]  /*30a0*/  FADD R21, R29, R38 ;  /* 0x000000261d157221 */ /* 0x000fe20000000000 */
[----:B------:R-:W-:Y:S01]  /*30b0*/  LOP3.LUT R24, R24, 0xff0000, R25, 0xf8, !PT ;  /* 0x00ff000018187812 */ /* 0x000fe200078ef819 */
[----:B------:R-:W-:Y:S01]  /*30c0*/  FADD R41, R94, R82 ;  /* 0x000000525e297221 */ /* 0x000fe20000000000 */
[----:B------:R-:W-:Y:S01]  /*30d0*/  IMAD.U32 R29, R56, 0x10000, RZ ;  /* 0x00010000381d7824 */ /* 0x000fe200078e00ff */
[----:B------:R-:W-:Y:S01]  /*30e0*/  F2FP.SATFINITE.E4M3.F32.PACK_AB_MERGE_C R82, R135, R82, RZ ;  /* 0x000000528752723e */ /* 0x000fe200048070ff */
[----:B------:R-:W-:-:S02]  /*30f0*/  IMAD.U32 R25, R90, 0x10000, RZ ;  /* 0x000100005a197824 */ /* 0x000fc400078e00ff */
[----:B------:R-:W-:Y:S01]  /*3100*/  FADD R15, R22, R35 ;  /* 0x00000023160f7221 */ /* 0x000fe20000000000 */
[----:B------:R-:W-:Y:S01]  /*3110*/  PRMT R28, R28, 0x7604, R55 ;  /* 0x000076041c1c7816 */ /* 0x000fe20000000037 */
[----:B------:R-:W-:Y:S01]  /*3120*/  FADD R22, R34, R43 ;  /* 0x0000002b22167221 */ /* 0x000fe20000000000 */
[----:B------:R-:W-:Y:S01]  /*3130*/  PRMT R32, R32, 0x7604, R93 ;  /* 0x0000760420207816 */ /* 0x000fe2000000005d */
[----:B---3--:R-:W-:Y:S01]  /*3140*/  @!P1 FMUL R83, R83, R83 ;  /* 0x0000005353539220 */ /* 0x008fe20000400000 */
[C---:B------:R-:W-:Y:S01]  /*3150*/  F2FP.SATFINITE.E4M3.F32.PACK_AB_MERGE_C R92, R135.reuse, R92, RZ ;  /* 0x0000005c875c723e */ /* 0x040fe200048070ff */
[----:B------:R-:W-:Y:S01]  /*3160*/  FADD R16, R30, R41 ;  /* 0x000000291e107221 */ /* 0x000fe20000000000 */
[----:B------:R-:W-:Y:S01]  /*3170*/  F2FP.SATFINITE.E4M3.F32.PACK_AB_MERGE_C R54, R135, R54, RZ ;  /* 0x000000368736723e */ /* 0x000fe200048070ff */
[----:B--2---:R-:W-:Y:S01]  /*3180*/  @!P6 FMUL R86, R86, R86 ;  /* 0x000000565656e220 */ /* 0x004fe20000400000 */
[----:B------:R-:W-:Y:S01]  /*3190*/  LOP3.LUT R34, R61, 0xffff, RZ, 0xc0, !PT ;  /* 0x0000ffff3d227812 */ /* 0x000fe200078ec0ff */
[----:B------:R-:W-:Y:S01]  /*31a0*/  FADD R40, R58, R83 ;  /* 0x000000533a287221 */ /* 0x000fe20000000000 */
[----:B------:R-:W-:Y:S01]  /*31b0*/  LOP3.LUT R28, R28, 0xff0000, R29, 0xf8, !PT ;  /* 0x00ff00001c1c7812 */ /* 0x000fe200078ef81d */
[----:B------:R-:W-:Y:S01]  /*31c0*/  IMAD.U32 R29, R82, 0x10000, RZ ;  /* 0x00010000521d7824 */ /* 0x000fe200078e00ff */
[----:B------:R-:W-:Y:S01]  /*31d0*/  LOP3.LUT R32, R32, 0xff0000, R25, 0xf8, !PT ;  /* 0x00ff000020207812 */ /* 0x000fe200078ef819 */
[----:B------:R-:W-:Y:S01]  /*31e0*/  IMAD.U32 R25, R64, 0x10000, RZ ;  /* 0x0001000040197824 */ /* 0x000fe200078e00ff */
[----:B------:R-:W-:Y:S01]  /*31f0*/  F2FP.SATFINITE.E4M3.F32.PACK_AB_MERGE_C R74, R135, R74, RZ ;  /* 0x0000004a874a723e */ /* 0x000fe200048070ff */
[----:B------:R-:W-:Y:S01]  /*3200*/  IMAD.U32 R92, R92, 0x10000, RZ ;  /* 0x000100005c5c7824 */ /* 0x000fe200078e00ff */
[----:B------:R-:W-:Y:S01]  /*3210*/  PRMT R34, R34, 0x7604, R105 ;  /* 0x0000760422227816 */ /* 0x000fe20000000069 */
[----:B------:R-:W-:Y:S01]  /*3220*/  FADD R18, R31, R40 ;  /* 0x000000281f127221 */ /* 0x000fe20000000000 */
[----:B------:R-:W-:Y:S01]  /*3230*/  LOP3.LUT R54, R54, 0xffff, RZ, 0xc0, !PT ;  /* 0x0000ffff36367812 */ /* 0x000fe200078ec0ff */
[----:B------:R-:W-:Y:S01]  /*3240*/  IMAD.U32 R31, R88, 0x10000, RZ ;  /* 0x00010000581f7824 */ /* 0x000fe200078e00ff */
[C---:B------:R-:W-:Y:S01]  /*3250*/  F2FP.SATFINITE.E4M3.F32.PACK_AB_MERGE_C R57, R135.reuse, R42, RZ ;  /* 0x0000002a8739723e */ /* 0x040fe200048070ff */
[----:B------:R-:W-:Y:S01]  /*3260*/  FADD R42, R96, R86 ;  /* 0x00000056602a7221 */ /* 0x000fe20000000000 */
[----:B------:R-:W-:Y:S01]  /*3270*/  F2FP.SATFINITE.E4M3.F32.PACK_AB_MERGE_C R96, R135, R96, RZ ;  /* 0x000000608760723e */ /* 0x000fe200048070ff */
[----:B------:R-:W-:Y:S01]  /*3280*/  FADD R9, R9, R10 ;  /* 0x0000000a09097221 */ /* 0x000fe20000000000 */
[----:B------:R-:W-:Y:S01]  /*3290*/  F2FP.SATFINITE.E4M3.F32.PACK_AB_MERGE_C R62, R135, R62, RZ ;  /* 0x0000003e873e723e */ /* 0x000fe200048070ff */
[----:B------:R-:W-:Y:S01]  /*32a0*/  FADD R20, R33, R42 ;  /* 0x0000002a21147221 */ /* 0x000fe20000000000 */
[----:B------:R-:W-:Y:S01]  /*32b0*/  LOP3.LUT R30, R91, 0xffff, RZ, 0xc0, !PT ;  /* 0x0000ffff5b1e7812 */ /* 0x000fe200078ec0ff */
[----:B------:R-:W-:Y:S01]  /*32c0*/  IMAD.U32 R96, R96, 0x10000, RZ ;  /* 0x0001000060607824 */ /* 0x000fe200078e00ff */
[----:B------:R-:W-:Y:S01]  /*32d0*/  LOP3.LUT R34, R34, 0xff0000, R25, 0xf8, !PT ;  /* 0x00ff000022227812 */ /* 0x000fe200078ef819 */
[----:B------:R-:W-:Y:S01]  /*32e0*/  IMAD.U32 R25, R74, 0x10000, RZ ;  /* 0x000100004a197824 */ /* 0x000fe200078e00ff */
[----:B------:R-:W-:Y:S01]  /*32f0*/  LOP3.LUT R80, R80, 0xff0000, R29, 0xf8, !PT ;  /* 0x00ff000050507812 */ /* 0x000fe200078ef81d */
[----:B------:R-:W-:Y:S01]  /*3300*/  IMAD.SHL.U32 R29, R54, 0x1000000, RZ ;  /* 0x01000000361d7824 */ /* 0x000fe200078e00ff */
[----:B------:R-:W-:Y:S01]  /*3310*/  F2FP.SATFINITE.E4M3.F32.PACK_AB_MERGE_C R67, R135, R67, RZ ;  /* 0x000000438743723e */ /* 0x000fe200048070ff */
[----:B------:R-:W-:Y:S01]  /*3320*/  FADD R14, R13, R14 ;  /* 0x0000000e0d0e7221 */ /* 0x000fe20000000000 */
[----:B------:R-:W-:Y:S01]  /*3330*/  F2FP.SATFINITE.E4M3.F32.PACK_AB_MERGE_C R71, R135, R71, RZ ;  /* 0x000000478747723e */ /* 0x000fe200048070ff */
[----:B------:R-:W-:Y:S01]  /*3340*/  FADD R15, R15, R16 ;  /* 0x000000100f0f7221 */ /* 0x000fe20000000000 */
[----:B------:R-:W-:Y:S01]  /*3350*/  F2FP.SATFINITE.E4M3.F32.PACK_AB_MERGE_C R78, R135, R78, RZ ;  /* 0x0000004e874e723e */ /* 0x000fe200048070ff */
[----:B------:R-:W-:Y:S01]  /*3360*/  FADD R17, R17, R18 ;  /* 0x0000001211117221 */ /* 0x000fe20000000000 */
[----:B------:R-:W-:Y:S01]  /*3370*/  LOP3.LUT R101, R101, 0xff, RZ, 0xc0, !PT ;  /* 0x000000ff65657812 */ /* 0x000fe200078ec0ff */
[----:B------:R-:W-:Y:S01]  /*3380*/  FADD R20, R19, R20 ;  /* 0x0000001413147221 */ /* 0x000fe20000000000 */
[----:B------:R-:W-:Y:S01]  /*3390*/  LOP3.LUT R102, R102, 0xffff, RZ, 0xc0, !PT ;  /* 0x0000ffff66667812 */ /* 0x000fe200078ec0ff */
[----:B------:R-:W-:Y:S01]  /*33a0*/  FADD R22, R21, R22 ;  /* 0x0000001615167221 */ /* 0x000fe20000000000 */
[----:B------:R-:W-:Y:S01]  /*33b0*/  PRMT R68, R69, 0x7604, R68 ;  /* 0x0000760445447816 */ /* 0x000fe20000000044 */
[----:B------:R-:W-:Y:S01]  /*33c0*/  FADD R12, R23, R12 ;  /* 0x0000000c170c7221 */ /* 0x000fe20000000000 */
[----:B------:R-:W-:Y:S01]  /*33d0*/  PRMT R72, R73, 0x7604, R72 ;  /* 0x0000760449487816 */ /* 0x000fe20000000048 */
[----:B------:R-:W-:Y:S01]  /*33e0*/  FADD R9, R9, R14 ;  /* 0x0000000e09097221 */ /* 0x000fe20000000000 */
[----:B------:R-:W-:Y:S01]  /*33f0*/  LOP3.LUT R92, R97, 0xff0000, R92, 0xf8, !PT ;  /* 0x00ff0000615c7812 */ /* 0x000fe200078ef85c */
[----:B------:R-:W-:Y:S01]  /*3400*/  FADD R15, R15, R20 ;  /* 0x000000140f0f7221 */ /* 0x000fe20000000000 */
[----:B------:R-:W-:Y:S01]  /*3410*/  LOP3.LUT R48, R48, 0xffff, RZ, 0xc0, !PT ;  /* 0x0000ffff30307812 */ /* 0x000fe200078ec0ff */
[----:B------:R-:W-:Y:S01]  /*3420*/  FADD R22, R17, R22 ;  /* 0x0000001611167221 */ /* 0x000fe20000000000 */
[----:B------:R-:W-:-:S02]  /*3430*/  F2FP.SATFINITE.E4M3.F32.PACK_AB_MERGE_C R46, R135, R46, RZ ;  /* 0x0000002e872e723e */ /* 0x000fc400048070ff */
[C---:B------:R-:W-:Y:S02]  /*3440*/  F2FP.SATFINITE.E4M3.F32.PACK_AB_MERGE_C R59, R135.reuse, R59, RZ ;  /* 0x0000003b873b723e */ /* 0x040fe400048070ff */
[C---:B------:R-:W-:Y:S02]  /*3450*/  F2FP.SATFINITE.E4M3.F32.PACK_AB_MERGE_C R63, R135.reuse, R63, RZ ;  /* 0x0000003f873f723e */ /* 0x040fe400048070ff */
[C---:B------:R-:W-:Y:S02]  /*3460*/  F2FP.SATFINITE.E4M3.F32.PACK_AB_MERGE_C R6, R135.reuse, R75, RZ ;  /* 0x0000004b8706723e */ /* 0x040fe400048070ff */
[C---:B------:R-:W-:Y:S02]  /*3470*/  F2FP.SATFINITE.E4M3.F32.PACK_AB_MERGE_C R7, R135.reuse, R79, RZ ;  /* 0x0000004f8707723e */ /* 0x040fe400048070ff */
[----:B------:R-:W-:Y:S02]  /*3480*/  F2FP.SATFINITE.E4M3.F32.PACK_AB_MERGE_C R86, R135, R86, RZ ;  /* 0x000000568756723e */ /* 0x000fe400048070ff */
[----:B------:R-:W-:-:S02]  /*3490*/  PRMT R30, R30, 0x7604, R89 ;  /* 0x000076041e1e7816 */ /* 0x000fc40000000059 */
[----:B------:R-:W-:Y:S02]  /*34a0*/  LOP3.LUT R106, R106, 0xff, RZ, 0xc0, !PT ;  /* 0x000000ff6a6a7812 */ /* 0x000fe400078ec0ff */
[----:B------:R-:W-:Y:S02]  /*34b0*/  LOP3.LUT R65, R65, 0xffff, RZ, 0xc0, !PT ;  /* 0x0000ffff41417812 */ /* 0x000fe400078ec0ff */
[----:B------:R-:W-:Y:S02]  /*34c0*/  LOP3.LUT R76, R76, 0xff, RZ, 0xc0, !PT ;  /* 0x000000ff4c4c7812 */ /* 0x000fe400078ec0ff */
[----:B------:R-:W-:Y:S02]  /*34d0*/  LOP3.LUT R77, R77, 0xffff, RZ, 0xc0, !PT ;  /* 0x0000ffff4d4d7812 */ /* 0x000fe400078ec0ff */
[----:B------:R-:W-:Y:S02]  /*34e0*/  LOP3.LUT R62, R62, 0xffff, RZ, 0xc0, !PT ;  /* 0x0000ffff3e3e7812 */ /* 0x000fe400078ec0ff */
[----:B------:R-:W-:-:S02]  /*34f0*/  F2FP.SATFINITE.E4M3.F32.PACK_AB_MERGE_C R50, R135, R50, RZ ;  /* 0x000000328732723e */ /* 0x000fc400048070ff */
[C---:B------:R-:W-:Y:S01]  /*3500*/  F2FP.SATFINITE.E4M3.F32.PACK_AB_MERGE_C R94, R135.reuse, R94, RZ ;  /* 0x0000005e875e723e */ /* 0x040fe200048070ff */
[----:B------:R-:W-:Y:S01]  /*3510*/  IMAD.SHL.U32 R33, R62, 0x1000000, RZ ;  /* 0x010000003e217824 */ /* 0x000fe200078e00ff */
[C---:B------:R-:W-:Y:S02]  /*3520*/  F2FP.SATFINITE.E4M3.F32.PACK_AB_MERGE_C R58, R135.reuse, R58, RZ ;  /* 0x0000003a873a723e */ /* 0x040fe400048070ff */
[C---:B------:R-:W-:Y:S01]  /*3530*/  F2FP.SATFINITE.E4M3.F32.PACK_AB_MERGE_C R8, R135.reuse, R83, RZ ;  /* 0x000000538708723e */ /* 0x040fe200048070ff */
[----:B------:R-:W-:Y:S01]  /*3540*/  IMAD.U32 R94, R94, 0x10000, RZ ;  /* 0x000100005e5e7824 */ /* 0x000fe200078e00ff */
[----:B------:R-:W-:Y:S02]  /*3550*/  F2FP.SATFINITE.E4M3.F32.PACK_AB_MERGE_C R87, R135, R87, RZ ;  /* 0x000000578757723e */ /* 0x000fe400048070ff */
[----:B------:R-:W-:Y:S02]  /*3560*/  PRMT R101, R102, 0x7604, R101 ;  /* 0x0000760466657816 */ /* 0x000fe40000000065 */
[----:B------:R-:W-:-:S02]  /*3570*/  LOP3.LUT R103, R103, 0xff, RZ, 0xc0, !PT ;  /* 0x000000ff67677812 */ /* 0x000fc400078ec0ff */
[----:B------:R-:W-:Y:S02]  /*3580*/  LOP3.LUT R104, R104, 0xffff, RZ, 0xc0, !PT ;  /* 0x0000ffff68687812 */ /* 0x000fe400078ec0ff */
[----:B------:R-:W-:Y:S02]  /*3590*/  LOP3.LUT R84, R84, 0xff, RZ, 0xc0, !PT ;  /* 0x000000ff54547812 */ /* 0x000fe400078ec0ff */
[----:B------:R-:W-:Y:S02]  /*35a0*/  LOP3.LUT R107, R107, 0xffff, RZ, 0xc0, !PT ;  /* 0x0000ffff6b6b7812 */ /* 0x000fe400078ec0ff */
[----:B------:R-:W-:Y:S01]  /*35b0*/  LOP3.LUT R68, R68, 0xff0000, R27, 0xf8, !PT ;  /* 0x00ff000044447812 */ /* 0x000fe200078ef81b */
[----:B------:R-:W-:Y:S01]  /*35c0*/  IMAD.U32 R27, R78, 0x10000, RZ ;  /* 0x000100004e1b7824 */ /* 0x000fe200078e00ff */
[----:B------:R-:W-:Y:S02]  /*35d0*/  LOP3.LUT R67, R67, 0xffff, RZ, 0xc0, !PT ;  /* 0x0000ffff43437812 */ /* 0x000fe400078ec0ff */
[----:B------:R-:W-:-:S02]  /*35e0*/  LOP3.LUT R71, R71, 0xffff, RZ, 0xc0, !PT ;  /* 0x0000ffff47477812 */ /* 0x000fc400078ec0ff */
[----:B------:R-:W-:Y:S01]  /*35f0*/  LOP3.LUT R72, R72, 0xff0000, R25, 0xf8, !PT ;  /* 0x00ff000048487812 */ /* 0x000fe200078ef819 */
[----:B------:R-:W-:Y:S01]  /*3600*/  IMAD.SHL.U32 R25, R48, 0x1000000, RZ ;  /* 0x0100000030197824 */ /* 0x000fe200078e00ff */
[----:B------:R-:W-:Y:S01]  /*3610*/  LOP3.LUT R92, R92, R29, RZ, 0xfc, !PT ;  /* 0x0000001d5c5c7212 */ /* 0x000fe200078efcff */
[----:B------:R-:W-:Y:S01]  /*3620*/  IMAD.SHL.U32 R71, R71, 0x1000000, RZ ;  /* 0x0100000047477824 */ /* 0x000fe200078e00ff */
[----:B------:R-:W-:Y:S02]  /*3630*/  LOP3.LUT R99, R99, 0xff, RZ, 0xc0, !PT ;  /* 0x000000ff63637812 */ /* 0x000fe400078ec0ff */
[----:B------:R-:W-:Y:S02]  /*3640*/  LOP3.LUT R100, R100, 0xffff, RZ, 0xc0, !PT ;  /* 0x0000ffff64647812 */ /* 0x000fe400078ec0ff */
[----:B------:R-:W-:Y:S02]  /*3650*/  PRMT R65, R65, 0x7604, R106 ;  /* 0x0000760441417816 */ /* 0x000fe4000000006a */
[----:B------:R-:W-:-:S02]  /*3660*/  PRMT R76, R77, 0x7604, R76 ;  /* 0x000076044d4c7816 */ /* 0x000fc4000000004c */
[----:B------:R-:W-:Y:S01]  /*3670*/  LOP3.LUT R30, R30, 0xff0000, R31, 0xf8, !PT ;  /* 0x00ff00001e1e7812 */ /* 0x000fe200078ef81f */
[----:B------:R-:W-:Y:S01]  /*3680*/  IMAD.U32 R31, R86, 0x10000, RZ ;  /* 0x00010000561f7824 */ /* 0x000fe200078e00ff */
[----:B------:R-:W-:Y:S02]  /*3690*/  LOP3.LUT R57, R57, 0xffff, RZ, 0xc0, !PT ;  /* 0x0000ffff39397812 */ /* 0x000fe400078ec0ff */
[----:B------:R-:W-:Y:S02]  /*36a0*/  LOP3.LUT R46, R46, 0xffff, RZ, 0xc0, !PT ;  /* 0x0000ffff2e2e7812 */ /* 0x000fe400078ec0ff */
[----:B------:R-:W-:Y:S01]  /*36b0*/  LOP3.LUT R59, R59, 0xffff, RZ, 0xc0, !PT ;  /* 0x0000ffff3b3b7812 */ /* 0x000fe200078ec0ff */
[----:B------:R-:W-:Y:S01]  /*36c0*/  IMAD.SHL.U32 R57, R57, 0x1000000, RZ ;  /* 0x0100000039397824 */ /* 0x000fe200078e00ff */
[----:B------:R-:W-:Y:S02]  /*36d0*/  LOP3.LUT R63, R63, 0xffff, RZ, 0xc0, !PT ;  /* 0x0000ffff3f3f7812 */ /* 0x000fe400078ec0ff */
[----:B------:R-:W-:Y:S01]  /*36e0*/  LOP3.LUT R6, R6, 0xffff, RZ, 0xc0, !PT ;  /* 0x0000ffff06067812 */ /* 0x000fe200078ec0ff */
[----:B------:R-:W-:Y:S01]  /*36f0*/  IMAD.SHL.U32 R59, R59, 0x1000000, RZ ;  /* 0x010000003b3b7824 */ /* 0x000fe200078e00ff */
[----:B------:R-:W-:Y:S01]  /*3700*/  LOP3.LUT R29, R7, 0xffff, RZ, 0xc0, !PT ;  /* 0x0000ffff071d7812 */ /* 0x000fe200078ec0ff */
[----:B------:R-:W-:Y:S01]  /*3710*/  IMAD.SHL.U32 R63, R63, 0x1000000, RZ ;  /* 0x010000003f3f7824 */ /* 0x000fe200078e00ff */
[----:B------:R-:W-:Y:S01]  /*3720*/  LOP3.LUT R50, R50, 0xffff, RZ, 0xc0, !PT ;  /* 0x0000ffff32327812 */ /* 0x000fe200078ec0ff */
[----:B------:R-:W-:Y:S01]  /*3730*/  IMAD.SHL.U32 R7, R6, 0x1000000, RZ ;  /* 0x0100000006077824 */ /* 0x000fe200078e00ff */
[----:B------:R-:W-:Y:S01]  /*3740*/  PRMT R103, R104, 0x7604, R103 ;  /* 0x0000760468677816 */ /* 0x000fe20000000067 */
[----:B------:R-:W-:Y:S01]  /*3750*/  IMAD.SHL.U32 R29, R29, 0x1000000, RZ ;  /* 0x010000001d1d7824 */ /* 0x000fe200078e00ff */
[----:B------:R-:W-:-:S02]  /*3760*/  PRMT R84, R107, 0x7604, R84 ;  /* 0x000076046b547816 */ /* 0x000fc40000000054 */
[----:B------:R-:W-:Y:S02]  /*3770*/  LOP3.LUT R96, R101, 0xff0000, R96, 0xf8, !PT ;  /* 0x00ff000065607812 */ /* 0x000fe400078ef860 */
[----:B------:R-:W-:Y:S01]  /*3780*/  LOP3.LUT R53, R26, R53, RZ, 0xfc, !PT ;  /* 0x000000351a357212 */ /* 0x000fe200078efcff */
[----:B------:R-:W-:Y:S01]  /*3790*/  IMAD.SHL.U32 R26, R67, 0x1000000, RZ ;  /* 0x01000000431a7824 */ /* 0x000fe200078e00ff */
[----:B------:R-:W-:Y:S02]  /*37a0*/  LOP3.LUT R58, R58, 0xffff, RZ, 0xc0, !PT ;  /* 0x0000ffff3a3a7812 */ /* 0x000fe400078ec0ff */
[----:B------:R-:W-:Y:S02]  /*37b0*/  LOP3.LUT R8, R8, 0xffff, RZ, 0xc0, !PT ;  /* 0x0000ffff08087812 */ /* 0x000fe400078ec0ff */
[----:B------:R-:W-:Y:S02]  /*37c0*/  LOP3.LUT R87, R87, 0xffff, RZ, 0xc0, !PT ;  /* 0x0000ffff57577812 */ /* 0x000fe400078ec0ff */
[----:B------:R-:W-:-:S02]  /*37d0*/  PRMT R99, R100, 0x7604, R99 ;  /* 0x0000760464637816 */ /* 0x000fc40000000063 */
[----:B------:R-:W-:Y:S01]  /*37e0*/  LOP3.LUT R65, R65, 0xff0000, R66, 0xf8, !PT ;  /* 0x00ff000041417812 */ /* 0x000fe200078ef842 */
[----:B------:R-:W-:Y:S01]  /*37f0*/  IMAD.SHL.U32 R87, R87, 0x1000000, RZ ;  /* 0x0100000057577824 */ /* 0x000fe200078e00ff */
[----:B------:R-:W-:Y:S01]  /*3800*/  LOP3.LUT R76, R76, 0xff0000, R27, 0xf8, !PT ;  /* 0x00ff00004c4c7812 */ /* 0x000fe200078ef81b */
[----:B------:R-:W-:Y:S01]  /*3810*/  IMAD.SHL.U32 R27, R46, 0x1000000, RZ ;  /* 0x010000002e1b7824 */ /* 0x000fe200078e00ff */
[----:B------:R-:W-:Y:S01]  /*3820*/  LOP3.LUT R24, R24, R25, RZ, 0xfc, !PT ;  /* 0x0000001918187212 */ /* 0x000fe200078efcff */
[----:B------:R-:W-:Y:S01]  /*3830*/  IMAD.SHL.U32 R25, R50, 0x1000000, RZ ;  /* 0x0100000032197824 */ /* 0x000fe200078e00ff */
[----:B------:R-:W-:Y:S02]  /*3840*/  LOP3.LUT R60, R103, 0xff0000, R60, 0xf8, !PT ;  /* 0x00ff0000673c7812 */ /* 0x000fe400078ef83c */
[----:B------:R-:W-:Y:S01]  /*3850*/  LOP3.LUT R84, R84, 0xff0000, R31, 0xf8, !PT ;  /* 0x00ff000054547812 */ /* 0x000fe200078ef81f */
[----:B------:R-:W-:Y:S01]  /*3860*/  IMAD.SHL.U32 R31, R58, 0x1000000, RZ ;  /* 0x010000003a1f7824 */ /* 0x000fe200078e00ff */
[----:B------:R-:W-:Y:S01]  /*3870*/  LOP3.LUT R96, R96, R33, RZ, 0xfc, !PT ;  /* 0x0000002160607212 */ /* 0x000fe200078efcff */
[----:B------:R-:W-:Y:S01]  /*3880*/  IMAD.SHL.U32 R33, R8, 0x1000000, RZ ;  /* 0x0100000008217824 */ /* 0x000fe200078e00ff */
[----:B------:R-:W-:-:S02]  /*3890*/  LOP3.LUT R94, R99, 0xff0000, R94, 0xf8, !PT ;  /* 0x00ff0000635e7812 */ /* 0x000fc400078ef85e */
[----:B------:R-:W-:Y:S02]  /*38a0*/  LOP3.LUT R26, R65, R26, RZ, 0xfc, !PT ;  /* 0x0000001a411a7212 */ /* 0x000fe400078efcff */
[----:B------:R-:W-:Y:S02]  /*38b0*/  LOP3.LUT R71, R68, R71, RZ, 0xfc, !PT ;  /* 0x0000004744477212 */ /* 0x000fe400078efcff */
[----:B------:R-:W-:Y:S02]  /*38c0*/  LOP3.LUT R28, R28, R57, RZ, 0xfc, !PT ;  /* 0x000000391c1c7212 */ /* 0x000fe400078efcff */
[----:B------:R-:W-:Y:S02]  /*38d0*/  LOP3.LUT R27, R30, R27, RZ, 0xfc, !PT ;  /* 0x0000001b1e1b7212 */ /* 0x000fe400078efcff */
[----:B------:R-:W-:Y:S02]  /*38e0*/  LOP3.LUT R59, R60, R59, RZ, 0xfc, !PT ;  /* 0x0000003b3c3b7212 */ /* 0x000fe400078efcff */
[----:B------:R-:W-:-:S02]  /*38f0*/  LOP3.LUT R34, R34, R63, RZ, 0xfc, !PT ;  /* 0x0000003f22227212 */ /* 0x000fc400078efcff */
[----:B------:R-:W-:Y:S02]  /*3900*/  LOP3.LUT R7, R72, R7, RZ, 0xfc, !PT ;  /* 0x0000000748077212 */ /* 0x000fe400078efcff */
[----:B------:R-:W-:Y:S02]  /*3910*/  LOP3.LUT R76, R76, R29, RZ, 0xfc, !PT ;  /* 0x0000001d4c4c7212 */ /* 0x000fe400078efcff */
[----:B------:R-:W-:Y:S02]  /*3920*/  LOP3.LUT R25, R32, R25, RZ, 0xfc, !PT ;  /* 0x0000001920197212 */ /* 0x000fe400078efcff */
[----:B------:R-:W-:Y:S02]  /*3930*/  LOP3.LUT R31, R94, R31, RZ, 0xfc, !PT ;  /* 0x0000001f5e1f7212 */ /* 0x000fe400078efcff */
[----:B------:R-:W-:Y:S02]  /*3940*/  LOP3.LUT R33, R80, R33, RZ, 0xfc, !PT ;  /* 0x0000002150217212 */ /* 0x000fe400078efcff */
[----:B------:R-:W-:-:S02]  /*3950*/  LOP3.LUT R84, R84, R87, RZ, 0xfc, !PT ;  /* 0x0000005754547212 */ /* 0x000fc400078efcff */
[----:B------:R-:W-:Y:S02]  /*3960*/  SEL R32, R71, R26, P4 ;  /* 0x0000001a47207207 */ /* 0x000fe40002000000 */
[----:B------:R-:W-:Y:S02]  /*3970*/  SEL R71, R26, R71, P4 ;  /* 0x000000471a477207 */ /* 0x000fe40002000000 */
[----:B------:R-:W-:Y:S02]  /*3980*/  SEL R8, R27, R28, P4 ;  /* 0x0000001c1b087207 */ /* 0x000fe40002000000 */
[----:B------:R-:W-:Y:S02]  /*3990*/  SEL R30, R34, R59, P4 ;  /* 0x0000003b221e7207 */ /* 0x000fe40002000000 */
[----:B------:R-:W-:Y:S02]  /*39a0*/  SEL R26, R76, R7, P4 ;  /* 0x000000074c1a7207 */ /* 0x000fe40002000000 */
[----:B------:R-:W-:-:S02]  /*39b0*/  SEL R6, R53, R24, P4 ;  /* 0x0000001835067207 */ /* 0x000fc40002000000 */
[----:B------:R-:W-:Y:S02]  /*39c0*/  SEL R27, R28, R27, P4 ;  /* 0x0000001b1c1b7207 */ /* 0x000fe40002000000 */
[----:B------:R-:W-:Y:S02]  /*39d0*/  SEL R59, R59, R34, P4 ;  /* 0x000000223b3b7207 */ /* 0x000fe40002000000 */
[----:B------:R-:W-:Y:S02]  /*39e0*/  LOP3.LUT R5, R5, 0xf, RZ, 0xc0, !PT ;  /* 0x0000000f05057812 */ /* 0x000fe400078ec0ff */
[----:B------:R-:W-:Y:S02]  /*39f0*/  LOP3.LUT R0, R0, 0xf, RZ, 0xc0, !PT ;  /* 0x0000000f00007812 */ /* 0x000fe400078ec0ff */
[----:B------:R-:W-:Y:S01]  /*3a00*/  SEL R7, R7, R76, P4 ;  /* 0x0000004c07077207 */ /* 0x000fe20002000000 */
[----:B------:R1:W2:Y:S01]  /*3a10*/  SHFL.IDX PT, R35, R8, R5, 0x1c1f ;  /* 0x001c1f0508237589 */ /* 0x0002a200000e0000 */
[----:B------:R-:W-:-:S02]  /*3a20*/  SEL R53, R24, R53, P4 ;  /* 0x0000003518357207 */ /* 0x000fc40002000000 */
[----:B------:R-:W-:Y:S01]  /*3a30*/  SEL R28, R96, R31, P4 ;  /* 0x0000001f601c7207 */ /* 0x000fe20002000000 */
[----:B------:R3:W4:Y:S01]  /*3a40*/  SHFL.IDX PT, R42, R7, R0, 0x1c1f ;  /* 0x001c1f00072a7589 */ /* 0x00072200000e0000 */
[----:B------:R-:W-:Y:S02]  /*3a50*/  SEL R34, R84, R33, P4 ;  /* 0x0000002154227207 */ /* 0x000fe40002000000 */
[----:B------:R-:W-:Y:S01]  /*3a60*/  SEL R24, R92, R25, P4 ;  /* 0x000000195c187207 */ /* 0x000fe20002000000 */
[----:B------:R5:W2:Y:S01]  /*3a70*/  SHFL.IDX PT, R29, R6, R5, 0x1c1f ;  /* 0x001c1f05061d7589 */ /* 0x000aa200000e0000 */
[----:B------:R-:W-:Y:S01]  /*3a80*/  SEL R31, R31, R96, P4 ;  /* 0x000000601f1f7207 */ /* 0x000fe20002000000 */
[----:B-1----:R-:W-:Y:S01]  /*3a90*/  IMAD.MOV.U32 R8, RZ, RZ, 0x3276 ;  /* 0x00003276ff087424 */ /* 0x002fe200078e00ff */
[----:B------:R-:W-:Y:S01]  /*3aa0*/  SEL R33, R33, R84, P4 ;  /* 0x0000005421217207 */ /* 0x000fe20002000000 */
[----:B------:R1:W1:Y:S01]  /*3ab0*/  SHFL.IDX PT, R36, R53, R0, 0x1c1f ;  /* 0x001c1f0035247589 */ /* 0x00026200000e0000 */
[----:B------:R-:W-:Y:S01]  /*3ac0*/  SEL R25, R25, R92, P4 ;  /* 0x0000005c19197207 */ /* 0x000fe20002000000 */
[----:B---3--:R-:W-:Y:S01]  /*3ad0*/  IMAD.MOV.U32 R7, RZ, RZ, 0x1054 ;  /* 0x00001054ff077424 */ /* 0x008fe200078e00ff */
[----:B------:R-:W-:Y:S01]  /*3ae0*/  SEL R8, R8, 0x7632, P4 ;  /* 0x0000763208087807 */ /* 0x000fe20002000000 */
[----:B------:R3:W1:Y:S01]  /*3af0*/  SHFL.IDX PT, R38, R27, R0, 0x1c1f ;  /* 0x001c1f001b267589 */ /* 0x00066200000e0000 */
[----:B-----5:R-:W-:Y:S01]  /*3b00*/  FADD R6, R12, R9 ;  /* 0x000000090c067221 */ /* 0x020fe20000000000 */
[----:B------:R-:W-:-:S02]  /*3b10*/  FADD R9, R15, R22 ;  /* 0x000000160f097221 */ /* 0x000fc40000000000 */
[----:B------:R3:W1:Y:S01]  /*3b20*/  SHFL.IDX PT, R37, R24, R5, 0x1c1f ;  /* 0x001c1f0518257589 */ /* 0x00066200000e0000 */
[----:B------:R-:W-:-:S03]  /*3b30*/  SEL R7, R7, 0x5410, P4 ;  /* 0x0000541007077807 */ /* 0x000fc60002000000 */
[----:B------:R3:W1:Y:S04]  /*3b40*/  SHFL.IDX PT, R40, R25, R0, 0x1c1f ;  /* 0x001c1f0019287589 */ /* 0x00066800000e0000 */
        /* <DEDUP_REMOVED lines=8> */
[----:B------:R3:W1:Y:S01]  /*3bd0*/  SHFL.IDX PT, R33, R33, R0, 0x1c1f ;  /* 0x001c1f0021217589 */ /* 0x00066200000e0000 */
[----:B--2-4-:R-:W-:Y:S05]  /*3be0*/  @!P0 BRA `(.L_x_19) ;  /* 0x0000000000048947 */ /* 0x014fea0003800000 */
[----:B------:R-:W-:Y:S01]  /*3bf0*/  BPT.TRAP 0x1 ;  /* 0x000000040000795c */ /* 0x000fe20000300000 */
.L_x_19:
[----:B------:R-:W2:Y:S02]  /*3c00*/  SYNCS.PHASECHK.TRANS64.TRYWAIT P1, [UR36+0x12008], R2 ;  /* 0x01200802ff0075a7 */ /* 0x000ea40008020164 */
[----:B--2---:R-:W-:Y:S05]  /*3c10*/  @!P1 BRA `(.L_x_20) ;  /* 0x00000064009c9947 */ /* 0x004fea0003800000 */
.L_x_94:
[CCC-:B-1-3--:R-:W-:Y:S01]  /*3c20*/  PRMT R24, R29.reuse, R7.reuse, R36.reuse ;  /* 0x000000071d187216 */ /* 0x1cafe20000000024 */
[----:B------:R-:W-:Y:S01]  /*3c30*/  UIADD3 UR10, UR6, 0x300, URZ ;  /* 0x00000300060a7890 */ /* 0x000fe2000fffe03f */
[-C--:B------:R-:W-:Y:S01]  /*3c40*/  PRMT R25, R29, R8.reuse, R36 ;  /* 0x000000081d197216 */ /* 0x080fe20000000024 */
[----:B------:R-:W-:Y:S01]  /*3c50*/  UMOV UR11, 0x40000040 ;  /* 0x40000040000b7882 */ /* 0x000fe20000000000 */
[C-C-:B------:R-:W-:Y:S02]  /*3c60*/  PRMT R26, R35.reuse, R7, R38.reuse ;  /* 0x00000007231a7216 */ /* 0x140fe40000000026 */
[----:B------:R-:W-:-:S04]  /*3c70*/  PRMT R27, R35, R8, R38 ;  /* 0x00000008231b7216 */ /* 0x000fc80000000026 */
[----:B------:R-:W-:-:S06]  /*3c80*/  WARPGROUP.ARRIVE ;  /* 0x00000000000079c5 */ /* 0x000fcc0000000000 */
[----:B------:R-:W-:Y:S01]  /*3c90*/  QGMMA.64x96x32.F32.E4M3.E4M3 R88, R24, gdesc[UR8], RZ, !UPT, gsb0 ;  /* 0x0160000818587df3 */ /* 0x000fe2000c0008ff */
[----:B------:R-:W-:Y:S01]  /*3ca0*/  UIADD3 UR10, UR6, 0x302, URZ ;  /* 0x00000302060a7890 */ /* 0x000fe2000fffe03f */
[----:B------:R-:W-:Y:S01]  /*3cb0*/  UMOV UR11, 0x40000040 ;  /* 0x40000040000b7882 */ /* 0x000fe20000000000 */
[----:B------:R-:W-:Y:S02]  /*3cc0*/  WARPGROUP.DEPBAR.LE gsb0, 0x0 ;  /* 0x00008000000079c5 */ /* 0x000fe40000010000 */
[CCC-:B------:R-:W-:Y:S02]  /*3cd0*/  PRMT R24, R37.reuse, R7.reuse, R40.reuse ;  /* 0x0000000725187216 */ /* 0x1c0fe40000000028 */
[-C--:B------:R-:W-:Y:S02]  /*3ce0*/  PRMT R25, R37, R8.reuse, R40 ;  /* 0x0000000825197216 */ /* 0x080fe40000000028 */
[C-C-:B------:R-:W-:Y:S02]  /*3cf0*/  PRMT R26, R28.reuse, R7, R31.reuse ;  /* 0x000000071c1a7216 */ /* 0x140fe4000000001f */
[----:B------:R-:W-:-:S04]  /*3d00*/  PRMT R27, R28, R8, R31 ;  /* 0x000000081c1b7216 */ /* 0x000fc8000000001f */
[----:B------:R-:W-:-:S06]  /*3d10*/  WARPGROUP.ARRIVE ;  /* 0x00000000000079c5 */ /* 0x000fcc0000000000 */
[----:B------:R-:W-:Y:S01]  /*3d20*/  QGMMA.64x96x32.F32.E4M3.E4M3 R88, R24, gdesc[UR8], R88, gsb0 ;  /* 0x0160000818587df3 */ /* 0x000fe20008000858 */
        /* <DEDUP_REMOVED lines=17> */
[----:B------:R-:W-:Y:S03]  /*3e40*/  QGMMA.64x96x32.F32.E4M3.E4M3 R88, R24, gdesc[UR8], R88, gsb0 ;  /* 0x0160000818587df3 */ /* 0x000fe60008000858 */
[----:B------:R-:W-:Y:S02]  /*3e50*/  WARPGROUP.DEPBAR.LE gsb0, 0x0 ;  /* 0x00008000000079c5 */ /* 0x000fe40000010000 */
[----:B------:R-:W-:Y:S05]  /*3e60*/  @!P0 BRA `(.L_x_21) ;  /* 0x0000000000048947 */ /* 0x000fea0003800000 */
[----:B------:R-:W-:Y:S01]  /*3e70*/  BPT.TRAP 0x1 ;  /* 0x000000040000795c */ /* 0x000fe20000300000 */
.L_x_21:
[----:B------:R-:W-:Y:S02]  /*3e80*/  UISETP.GT.U32.AND UP0, UPT, UR4, 0x1, UPT ;  /* 0x000000010400788c */ /* 0x000fe4000bf04070 */
[----:B------:R-:W-:-:S04]  /*3e90*/  UIADD3 UR5, UR36, 0x12028, URZ ;  /* 0x0001202824057890 */ /* 0x000fc8000fffe03f */
[----:B------:R-:W-:Y:S01]  /*3ea0*/  PLOP3.LUT P1, PT, PT, PT, UP0, 0x80, 0x0 ;  /* 0x000000000000781c */ /* 0x000fe20003f2f008 */
[----:B------:R-:W-:-:S09]  /*3eb0*/  UPRMT UR5, URZ, 0x654, UR5 ;  /* 0x000006543f057896 */ /* 0x000fd20008000005 */
[----:B------:R-:W-:Y:S03]  /*3ec0*/  SYNCS.ARRIVE.TRANS64.RED.A1T0 RZ, [UR5], RZ ;  /* 0x000000ffffff79a7 */ /* 0x000fe60008100405 */
[----:B------:R-:W-:Y:S05]  /*3ed0*/  @P1 BRA `(.L_x_22) ;  /* 0x0000000000041947 */ /* 0x000fea0003800000 */
[----:B------:R-:W-:Y:S01]  /*3ee0*/  BPT.TRAP 0x1 ;  /* 0x000000040000795c */ /* 0x000fe20000300000 */
.L_x_22:
[----:B--2---:R-:W1:Y:S02]  /*3ef0*/  LDC R2, c[0x0][0x28c] ;  /* 0x0000a300ff027b82 */ /* 0x004e640000000800 */
[----:B-1----:R-:W-:-:S13]  /*3f00*/  ISETP.GE.AND P2, PT, R2, 0x81, PT ;  /* 0x000000810200780c */ /* 0x002fda0003f46270 */
[----:B------:R-:W-:Y:S05]  /*3f10*/  @!P2 BRA `(.L_x_23) ;  /* 0x000000340078a947 */ /* 0x000fea0003800000 */
[----:B------:R-:W-:Y:S01]  /*3f20*/  VIADD R2, R2, 0x7f ;  /* 0x0000007f02027836 */ /* 0x000fe20000000000 */
[----:B------:R-:W-:Y:S01]  /*3f30*/  UMOV UR4, 0x2 ;  /* 0x0000000200047882 */ /* 0x000fe20000000000 */
[----:B------:R-:W-:Y:S01]  /*3f40*/  IMAD.MOV.U32 R13, RZ, RZ, R3 ;  /* 0x000000ffff0d7224 */ /* 0x000fe200078e0003 */
[----:B------:R-:W-:Y:S01]  /*3f50*/  UMOV UR5, 0x1 ;  /* 0x0000000100057882 */ /* 0x000fe20000000000 */
[----:B------:R-:W-:Y:S01]  /*3f60*/  IMAD.MOV.U32 R10, RZ, RZ, RZ ;  /* 0x000000ffff0a7224 */ /* 0x000fe200078e00ff */
[----:B------:R-:W-:Y:S01]  /*3f70*/  SHF.R.S32.HI R11, RZ, 0x1f, R2 ;  /* 0x0000001fff0b7819 */ /* 0x000fe20000011402 */
[----:B------:R-:W-:-:S03]  /*3f80*/  ULDC UR20, c[0x0][0x604] ;  /* 0x0001810000147ab9 */ /* 0x000fc60000000800 */
[----:B------:R-:W-:Y:S01]  /*3f90*/  LEA.HI R2, R11, R2, RZ, 0x7 ;  /* 0x000000020b027211 */ /* 0x000fe200078f38ff */
[----:B------:R-:W-:-:S03]  /*3fa0*/  IMAD.MOV.U32 R11, RZ, RZ, R4 ;  /* 0x000000ffff0b7224 */ /* 0x000fc600078e0004 */
[----:B------:R-:W-:-:S07]  /*3fb0*/  SHF.R.S32.HI R2, RZ, 0x7, R2 ;  /* 0x00000007ff027819 */ /* 0x000fce0000011402 */
.L_x_34:
[----:B-1----:R-:W-:Y:S05]  /*3fc0*/  @!P0 BRA `(.L_x_24) ;  /* 0x0000000000048947 */ /* 0x002fea0003800000 */
[----:B------:R-:W-:Y:S01]  /*3fd0*/  BPT.TRAP 0x1 ;  /* 0x000000040000795c */ /* 0x000fe20000300000 */
.L_x_24:
[----:B------:R-:W-:Y:S01]  /*3fe0*/  ULEA UR7, UR4, UR36, 0x3 ;  /* 0x0000002404077291 */ /* 0x000fe2000f8e183f */
[----:B------:R-:W-:-:S08]  /*3ff0*/  SHF.L.U32 R3, R10, 0x1f, RZ ;  /* 0x0000001f0a037819 */ /* 0x000fd000000006ff */
[----:B------:R-:W1:Y:S02]  /*4000*/  SYNCS.PHASECHK.TRANS64.TRYWAIT P2, [UR7+0x12000], R3 ;  /* 0x01200003ff0075a7 */ /* 0x000e640008040147 */
[----:B-1----:R-:W-:Y:S05]  /*4010*/  @!P2 BRA `(.L_x_25) ;  /* 0x0000006000b4a947 */ /* 0x002fea0003800000 */
.L_x_95:
[----:B------:R-:W-:Y:S01]  /*4020*/  UIMAD UR10, UR4, 0x300, UR6 ;  /* 0x00000300040a78a4 */ /* 0x000fe2000f8e0206 */
[----:B------:R-:W-:Y:S01]  /*4030*/  WARPGROUP.ARRIVE ;  /* 0x00000000000079c5 */ /* 0x000fe20000000000 */
[----:B------:R-:W-:Y:S01]  /*4040*/  UMOV UR11, 0xc0000010 ;  /* 0xc0000010000b7882 */ /* 0x000fe20000000000 */
[----:B------:R-:W-:Y:S01]  /*4050*/  UMOV UR15, 0xc0000010 ;  /* 0xc0000010000f7882 */ /* 0x000fe20000000000 */
[----:B------:R-:W-:Y:S02]  /*4060*/  UIADD3 UR14, UR10, 0x100, URZ ;  /* 0x000001000a0e7890 */ /* 0x000fe4000fffe03f */
[----:B------:R-:W-:Y:S01]  /*4070*/  UIADD3 UR18, UR10, 0x200, URZ ;  /* 0x000002000a127890 */ /* 0x000fe2000fffe03f */
[----:B------:R-:W-:Y:S02]  /*4080*/  UMOV UR19, 0xc0000010 ;  /* 0xc000001000137882 */ /* 0x000fe40000000000 */
[----:B------:R-:W-:Y:S01]  /*4090*/  QGMMA.64x128x32.F32.E4M3.E4M3 R24, gdesc[UR8], RZ, !UPT, gsb0 ;  /* 0x01e00000081879f3 */ /* 0x000fe2000c0008ff */
[----:B------:R-:W-:-:S04]  /*40a0*/  UIADD3 UR4, UR4, 0x1, URZ ;  /* 0x0000000104047890 */ /* 0x000fc8000fffe03f */
[----:B------:R-:W-:-:S04]  /*40b0*/  UISETP.NE.AND UP0, UPT, UR4, 0x5, UPT ;  /* 0x000000050400788c */ /* 0x000fc8000bf05270 */
[----:B------:R-:W-:Y:S02]  /*40c0*/  USEL UR10, URZ, 0x1, UP0 ;  /* 0x000000013f0a7887 */ /* 0x000fe40008000000 */
[----:B------:R-:W-:-:S04]  /*40d0*/  USEL UR7, UR4, URZ, UP0 ;  /* 0x0000003f04077287 */ /* 0x000fc80008000000 */
[----:B------:R-:W-:Y:S01]  /*40e0*/  LOP3.LUT R10, R10, UR10, RZ, 0x3c, !PT ;  /* 0x0000000a0a0a7c12 */ /* 0x000fe2000f8e3cff */
[----:B------:R-:W-:Y:S02]  /*40f0*/  WARPGROUP.DEPBAR.LE gsb0, 0x0 ;  /* 0x00008000000079c5 */ /* 0x000fe40000010000 */
[----:B------:R-:W-:-:S06]  /*4100*/  WARPGROUP.ARRIVE ;  /* 0x00000000000079c5 */ /* 0x000fcc0000000000 */
[----:B------:R-:W-:Y:S03]  /*4110*/  QGMMA.64x128x32.F32.E4M3.E4M3 R24, gdesc[UR12], R24, gsb0 ;  /* 0x01e000000c1879f3 */ /* 0x000fe60008000818 */
[----:B------:R-:W-:Y:S02]  /*4120*/  WARPGROUP.DEPBAR.LE gsb0, 0x0 ;  /* 0x00008000000079c5 */ /* 0x000fe40000010000 */
[----:B------:R-:W-:-:S07]  /*4130*/  WARPGROUP.ARRIVE ;  /* 0x00000000000079c5 */ /* 0x000fce0000000000 */
[----:B------:R-:W-:Y:S03]  /*4140*/  QGMMA.64x128x32.F32.E4M3.E4M3 R24, gdesc[UR16], R24, gsb0 ;  /* 0x01e00000101879f3 */ /* 0x000fe60008000818 */
[----:B------:R-:W-:Y:S02]  /*4150*/  WARPGROUP.DEPBAR.LE gsb0, 0x0 ;  /* 0x00008000000079c5 */ /* 0x000fe40000010000 */
[----:B------:R-:W-:Y:S05]  /*4160*/  @!P0 BRA `(.L_x_26) ;  /* 0x0000000000048947 */ /* 0x000fea0003800000 */
[----:B------:R-:W-:Y:S01]  /*4170*/  BPT.TRAP 0x1 ;  /* 0x000000040000795c */ /* 0x000fe20000300000 */
.L_x_26:
[----:B-1----:R-:W-:Y:S01]  /*4180*/  FMNMX R4, R24, R13, !PT ;  /* 0x0000000d18047209 */ /* 0x002fe20007800000 */
[----:B------:R-:W-:-:S03]  /*4190*/  ULEA UR4, UR7, UR36, 0x3 ;  /* 0x0000002407047291 */ /* 0x000fc6000f8e183f */
        /* <DEDUP_REMOVED lines=31> */
[----:B------:R-:W1:Y:S02]  /*4390*/  SHFL.BFLY PT, R3, R4, 0x1, 0x1f ;  /* 0x0c201f0004037f89 */ /* 0x000e6400000e0000 */
[----:B-1----:R-:W-:Y:S02]  /*43a0*/  FMNMX R12, R4, R3, !PT ;  /* 0x00000003040c7209 */ /* 0x002fe40007800000 */
[----:B------:R-:W-:-:S03]  /*43b0*/  FMNMX R4, R26, R11, !PT ;  /* 0x0000000b1a047209 */ /* 0x000fc60007800000 */
[----:B------:R-:W1:Y:S01]  /*43c0*/  SHFL.BFLY PT, R3, R12, 0x2, 0x1f ;  /* 0x0c401f000c037f89 */ /* 0x000e6200000e0000 */
[----:B------:R-:W-:-:S04]  /*43d0*/  FMNMX R23, R27, R4, !PT ;  /* 0x000000041b177209 */ /* 0x000fc80007800000 */
[----:B------:R-:W-:-:S04]  /*43e0*/  FMNMX R4, R30, R23, !PT ;  /* 0x000000171e047209 */ /* 0x000fc80007800000 */
[----:B------:R-:W-:-:S04]  /*43f0*/  FMNMX R23, R31, R4, !PT ;  /* 0x000000041f177209 */ /* 0x000fc80007800000 */
[----:B------:R-:W-:Y:S02]  /*4400*/  FMNMX R4, R34, R23, !PT ;  /* 0x0000001722047209 */ /* 0x000fe40007800000 */
[----:B-1----:R-:W-:-:S04]  /*4410*/  FMNMX R3, R12, R3, !PT ;  /* 0x000000030c037209 */ /* 0x002fc80007800000 */
[----:B------:R-:W-:-:S04]  /*4420*/  FSETP.NEU.AND P2, PT, R3, -INF , PT ;  /* 0xff8000000300780b */ /* 0x000fc80003f4d000 */
[----:B------:R-:W-:-:S05]  /*4430*/  FSEL R136, R3, RZ, P2 ;  /* 0x000000ff03887208 */ /* 0x000fca0001000000 */
[C---:B------:R-:W-:Y:S01]  /*4440*/  FMUL R137, R136.reuse, UR20 ;  /* 0x0000001488897c20 */ /* 0x040fe20008400000 */
[----:B------:R-:W-:-:S03]  /*4450*/  FADD R136, -R136, R13 ;  /* 0x0000000d88887221 */ /* 0x000fc60000000100 */
[--C-:B------:R-:W-:Y:S01]  /*4460*/  FFMA R24, R24, UR20, -R137.reuse ;  /* 0x0000001418187c23 */ /* 0x100fe20008000889 */
[----:B------:R-:W-:-:S01]  /*4470*/  FFMA R25, R25, UR20, -R137 ;  /* 0x0000001419197c23 */ /* 0x000fc20008000889 */
[--C-:B------:R-:W-:Y:S01]  /*4480*/  FFMA R28, R28, UR20, -R137.reuse ;  /* 0x000000141c1c7c23 */ /* 0x100fe20008000889 */
[----:B------:R-:W-:-:S01]  /*4490*/  FFMA R29, R29, UR20, -R137 ;  /* 0x000000141d1d7c23 */ /* 0x000fc20008000889 */
[--C-:B------:R-:W-:Y:S01]  /*44a0*/  FFMA R17, R32, UR20, -R137.reuse ;  /* 0x0000001420117c23 */ /* 0x100fe20008000889 */
[----:B------:R-:W-:Y:S01]  /*44b0*/  FSETP.GEU.AND P5, PT, R24, -126, PT ;  /* 0xc2fc00001800780b */ /* 0x000fe20003fae000 */
[--C-:B------:R-:W-:Y:S01]  /*44c0*/  FFMA R18, R33, UR20, -R137.reuse ;  /* 0x0000001421127c23 */ /* 0x100fe20008000889 */
[----:B------:R-:W-:Y:S01]  /*44d0*/  FSETP.GEU.AND P6, PT, R25, -126, PT ;  /* 0xc2fc00001900780b */ /* 0x000fe20003fce000 */
[--C-:B------:R-:W-:Y:S01]  /*44e0*/  FFMA R19, R36, UR20, -R137.reuse ;  /* 0x0000001424137c23 */ /* 0x100fe20008000889 */
[----:B------:R-:W-:Y:S01]  /*44f0*/  FSETP.GEU.AND P2, PT, R28, -126, PT ;  /* 0xc2fc00001c00780b */ /* 0x000fe20003f4e000 */
[--C-:B------:R-:W-:Y:S01]  /*4500*/  FFMA R20, R37, UR20, -R137.reuse ;  /* 0x0000001425147c23 */ /* 0x100fe20008000889 */
[----:B------:R-:W-:Y:S01]  /*4510*/  FSETP.GEU.AND P3, PT, R29, -126, PT ;  /* 0xc2fc00001d00780b */ /* 0x000fe20003f6e000 */
[--C-:B------:R-:W-:Y:S01]  /*4520*/  FFMA R21, R40, UR20, -R137.reuse ;  /* 0x0000001428157c23 */ /* 0x100fe20008000889 */
[----:B------:R-:W-:-:S01]  /*4530*/  FFMA R22, R41, UR20, -R137 ;  /* 0x0000001429167c23 */ /* 0x000fc20008000889 */
[--C-:B------:R-:W-:Y:S01]  /*4540*/  FFMA R23, R44, UR20, -R137.reuse ;  /* 0x000000142c177c23 */ /* 0x100fe20008000889 */
[----:B------:R-:W-:-:S01]  /*4550*/  FFMA R32, R53, UR20, -R137 ;  /* 0x0000001435207c23 */ /* 0x000fc20008000889 */
[--C-:B------:R-:W-:Y:S01]  /*4560*/  FFMA R36, R60, UR20, -R137.reuse ;  /* 0x000000143c247c23 */ /* 0x100fe20008000889 */
[----:B------:R-:W-:-:S01]  /*4570*/  FFMA R40, R64, UR20, -R137 ;  /* 0x0000001440287c23 */ /* 0x000fc20008000889 */
[----:B------:R-:W-:Y:S01]  /*4580*/  @!P5 FMUL R24, R24, 0.5 ;  /* 0x3f0000001818d820 */ /* 0x000fe20000400000 */
[----:B------:R-:W-:-:S01]  /*4590*/  FFMA R68, R68, UR20, -R137 ;  /* 0x0000001444447c23 */ /* 0x000fc20008000889 */
[----:B------:R-:W-:Y:S01]  /*45a0*/  @!P6 FMUL R25, R25, 0.5 ;  /* 0x3f0000001919e820 */ /* 0x000fe20000400000 */
[----:B------:R-:W-:-:S01]  /*45b0*/  FFMA R72, R72, UR20, -R137 ;  /* 0x0000001448487c23 */ /* 0x000fc20008000889 */
[----:B------:R1:W2:Y:S01]  /*45c0*/  MUFU.EX2 R12, R24 ;  /* 0x00000018000c7308 */ /* 0x0002a20000000800 */
[----:B------:R-:W-:Y:S01]  /*45d0*/  @!P2 FMUL R28, R28, 0.5 ;  /* 0x3f0000001c1ca820 */ /* 0x000fe20000400000 */
[----:B------:R-:W-:Y:S01]  /*45e0*/  @!P3 FMUL R29, R29, 0.5 ;  /* 0x3f0000001d1db820 */ /* 0x000fe20000400000 */
[----:B------:R-:W-:-:S01]  /*45f0*/  FFMA R53, R73, UR20, -R137 ;  /* 0x0000001449357c23 */ /* 0x000fc20008000889 */
[--C-:B------:R-:W-:Y:S01]  /*4600*/  FFMA R76, R76, UR20, -R137.reuse ;  /* 0x000000144c4c7c23 */ /* 0x100fe20008000889 */
[----:B------:R-:W-:-:S01]  /*4610*/  FFMA R81, R81, UR20, -R137 ;  /* 0x0000001451517c23 */ /* 0x000fc20008000889 */
[--C-:B------:R-:W-:Y:S01]  /*4620*/  FFMA R84, R84, UR20, -R137.reuse ;  /* 0x0000001454547c23 */ /* 0x100fe20008000889 */
[----:B------:R-:W-:-:S01]  /*4630*/  FFMA R85, R85, UR20, -R137 ;  /* 0x0000001455557c23 */ /* 0x000fc20008000889 */
[----:B------:R3:W4:Y:S01]  /*4640*/  MUFU.EX2 R14, R25 ;  /* 0x00000019000e7308 */ /* 0x0007220000000800 */
[----:B-1----:R-:W-:-:S01]  /*4650*/  FFMA R24, R45, UR20, -R137 ;  /* 0x000000142d187c23 */ /* 0x002fc20008000889 */
[----:B------:R-:W-:-:S06]  /*4660*/  FMUL R136, R136, UR20 ;  /* 0x0000001488887c20 */ /* 0x000fcc0008400000 */
[----:B------:R1:W5:Y:S01]  /*4670*/  MUFU.EX2 R15, R28 ;  /* 0x0000001c000f7308 */ /* 0x0003620000000800 */
[----:B--2---:R-:W-:Y:S01]  /*4680*/  @!P5 FMUL R12, R12, R12 ;  /* 0x0000000c0c0cd220 */ /* 0x004fe20000400000 */
[----:B------:R-:W-:Y:S02]  /*4690*/  FSETP.GEU.AND P5, PT, R17, -126, PT ;  /* 0xc2fc00001100780b */ /* 0x000fe40003fae000 */
[----:B---3--:R-:W-:-:S04]  /*46a0*/  FMNMX R25, R35, R4, !PT ;  /* 0x0000000423197209 */ /* 0x008fc80007800000 */
[----:B------:R2:W3:Y:S01]  /*46b0*/  MUFU.EX2 R16, R29 ;  /* 0x0000001d00107308 */ /* 0x0004e20000000800 */
[----:B----4-:R-:W-:Y:S01]  /*46c0*/  @!P6 FMUL R14, R14, R14 ;  /* 0x0000000e0e0ee220 */ /* 0x010fe20000400000 */
[----:B------:R-:W-:Y:S01]  /*46d0*/  FSETP.GEU.AND P6, PT, R18, -126, PT ;  /* 0xc2fc00001200780b */ /* 0x000fe20003fce000 */
[----:B-1----:R-:W-:-:S01]  /*46e0*/  FFMA R28, R49, UR20, -R137 ;  /* 0x00000014311c7c23 */ /* 0x002fc20008000889 */
[----:B------:R-:W-:-:S03]  /*46f0*/  FMNMX R4, R38, R25, !PT ;  /* 0x0000001926047209 */ /* 0x000fc60007800000 */
[----:B------:R-:W-:Y:S01]  /*4700*/  @!P5 FMUL R17, R17, 0.5 ;  /* 0x3f0000001111d820 */ /* 0x000fe20000400000 */
[----:B------:R-:W-:Y:S01]  /*4710*/  FMNMX R25, R39, R4, !PT ;  /* 0x0000000427197209 */ /* 0x000fe20007800000 */
[----:B-----5:R-:W-:Y:S01]  /*4720*/  @!P2 FMUL R15, R15, R15 ;  /* 0x0000000f0f0fa220 */ /* 0x020fe20000400000 */
[----:B------:R-:W-:Y:S02]  /*4730*/  FSETP.GEU.AND P2, PT, R19, -126, PT ;  /* 0xc2fc00001300780b */ /* 0x000fe40003f4e000 */
[----:B------:R-:W-:Y:S01]  /*4740*/  FMNMX R4, R42, R25, !PT ;  /* 0x000000192a047209 */ /* 0x000fe20007800000 */
[----:B------:R-:W1:Y:S01]  /*4750*/  MUFU.EX2 R17, R17 ;  /* 0x0000001100117308 */ /* 0x000e620000000800 */
[----:B------:R-:W-:-:S01]  /*4760*/  FFMA R25, R48, UR20, -R137 ;  /* 0x0000001430197c23 */ /* 0x000fc20008000889 */
[----:B------:R-:W-:Y:S01]  /*4770*/  @!P6 FMUL R18, R18, 0.5 ;  /* 0x3f0000001212e820 */ /* 0x000fe20000400000 */
[----:B--2---:R-:W-:Y:S01]  /*4780*/  FMNMX R29, R43, R4, !PT ;  /* 0x000000042b1d7209 */ /* 0x004fe20007800000 */
[----:B---3--:R-:W-:Y:S01]  /*4790*/  @!P3 FMUL R16, R16, R16 ;  /* 0x000000101010b220 */ /* 0x008fe20000400000 */
[----:B------:R-:W-:-:S02]  /*47a0*/  FSETP.GEU.AND P3, PT, R20, -126, PT ;  /* 0xc2fc00001400780b */ /* 0x000fc40003f6e000 */
[----:B------:R-:W-:Y:S01]  /*47b0*/  FMNMX R4, R46, R29, !PT ;  /* 0x0000001d2e047209 */ /* 0x000fe20007800000 */
[----:B------:R-:W2:Y:S02]  /*47c0*/  MUFU.EX2 R18, R18 ;  /* 0x0000001200127308 */ /* 0x000ea40000000800 */
[----:B------:R-:W-:Y:S01]  /*47d0*/  @!P2 FMUL R19, R19, 0.5 ;  /* 0x3f0000001313a820 */ /* 0x000fe20000400000 */
[----:B------:R-:W-:-:S04]  /*47e0*/  FMNMX R29, R47, R4, !PT ;  /* 0x000000042f1d7209 */ /* 0x000fc80007800000 */
[----:B------:R-:W-:Y:S01]  /*47f0*/  FMNMX R4, R50, R29, !PT ;  /* 0x0000001d32047209 */ /* 0x000fe20007800000 */
[----:B------:R-:W3:Y:S01]  /*4800*/  MUFU.EX2 R19, R19 ;  /* 0x0000001300137308 */ /* 0x000ee20000000800 */
[----:B-1----:R-:W-:Y:S01]  /*4810*/  @!P5 FMUL R17, R17, R17 ;  /* 0x000000111111d220 */ /* 0x002fe20000400000 */
[----:B------:R-:W-:Y:S01]  /*4820*/  FSETP.GEU.AND P5, PT, R21, -126, PT ;  /* 0xc2fc00001500780b */ /* 0x000fe20003fae000 */
[----:B------:R-:W-:Y:S01]  /*4830*/  @!P3 FMUL R20, R20, 0.5 ;  /* 0x3f0000001414b820 */ /* 0x000fe20000400000 */
[----:B------:R-:W-:Y:S01]  /*4840*/  FFMA R29, R52, UR20, -R137 ;  /* 0x00000014341d7c23 */ /* 0x000fe20008000889 */
[----:B------:R-:W-:Y:S01]  /*4850*/  FMNMX R33, R51, R4, !PT ;  /* 0x0000000433217209 */ /* 0x000fe20007800000 */
[----:B--2---:R-:W-:Y:S01]  /*4860*/  @!P6 FMUL R18, R18, R18 ;  /* 0x000000121212e220 */ /* 0x004fe20000400000 */
[----:B------:R-:W-:Y:S02]  /*4870*/  FSETP.GEU.AND P6, PT, R22, -126, PT ;  /* 0xc2fc00001600780b */ /* 0x000fe40003fce000 */
[----:B------:R-:W1:Y:S01]  /*4880*/  MUFU.EX2 R20, R20 ;  /* 0x0000001400147308 */ /* 0x000e620000000800 */
[----:B------:R-:W-:-:S05]  /*4890*/  FMNMX R4, R54, R33, !PT ;  /* 0x0000002136047209 */ /* 0x000fca0007800000 */
[----:B------:R-:W-:Y:S01]  /*48a0*/  @!P5 FMUL R21, R21, 0.5 ;  /* 0x3f0000001515d820 */ /* 0x000fe20000400000 */
[----:B------:R-:W-:Y:S01]  /*48b0*/  FMNMX R33, R55, R4, !PT ;  /* 0x0000000437217209 */ /* 0x000fe20007800000 */
[----:B---3--:R-:W-:Y:S01]  /*48c0*/  @!P2 FMUL R19, R19, R19 ;  /* 0x000000131313a220 */ /* 0x008fe20000400000 */
[----:B------:R-:W-:Y:S02]  /*48d0*/  FSETP.GEU.AND P2, PT, R23, -126, PT ;  /* 0xc2fc00001700780b */ /* 0x000fe40003f4e000 */
[----:B------:R-:W-:Y:S01]  /*48e0*/  FMNMX R4, R58, R33, !PT ;  /* 0x000000213a047209 */ /* 0x000fe20007800000 */
[----:B------:R-:W2:Y:S01]  /*48f0*/  MUFU.EX2 R21, R21 ;  /* 0x0000001500157308 */ /* 0x000ea20000000800 */
[----:B------:R-:W-:-:S01]  /*4900*/  FFMA R33, R56, UR20, -R137 ;  /* 0x0000001438217c23 */ /* 0x000fc20008000889 */
[----:B------:R-:W-:Y:S01]  /*4910*/  @!P6 FMUL R22, R22, 0.5 ;  /* 0x3f0000001616e820 */ /* 0x000fe20000400000 */
[----:B------:R-:W-:Y:S01]  /*4920*/  FMNMX R37, R59, R4, !PT ;  /* 0x000000043b257209 */ /* 0x000fe20007800000 */
[----:B------:R-:W-:Y:S01]  /*4930*/  FFMA R56, R80, UR20, -R137 ;  /* 0x0000001450387c23 */ /* 0x000fe20008000889 */
[----:B-1----:R-:W-:Y:S01]  /*4940*/  @!P3 FMUL R20, R20, R20 ;  /* 0x000000141414b220 */ /* 0x002fe20000400000 */
[----:B------:R-:W-:-:S02]  /*4950*/  FSETP.GEU.AND P3, PT, R24, -126, PT ;  /* 0xc2fc00001800780b */ /* 0x000fc40003f6e000 */
[----:B------:R-:W1:Y:S02]  /*4960*/  MUFU.EX2 R22, R22 ;  /* 0x0000001600167308 */ /* 0x000e640000000800 */
[----:B------:R-:W-:Y:S01]  /*4970*/  @!P2 FMUL R23, R23, 0.5 ;  /* 0x3f0000001717a820 */ /* 0x000fe20000400000 */
[----:B------:R-:W-:Y:S01]  /*4980*/  FMNMX R4, R62, R37, !PT ;  /* 0x000000253e047209 */ /* 0x000fe20007800000 */
[----:B------:R-:W-:-:S03]  /*4990*/  FFMA R37, R57, UR20, -R137 ;  /* 0x0000001439257c23 */ /* 0x000fc60008000889 */
[----:B------:R-:W-:Y:S01]  /*49a0*/  FMNMX R41, R63, R4, !PT ;  /* 0x000000043f297209 */ /* 0x000fe20007800000 */
[----:B--2---:R-:W-:Y:S01]  /*49b0*/  @!P5 FMUL R21, R21, R21 ;  /* 0x000000151515d220 */ /* 0x004fe20000400000 */
[----:B------:R-:W-:Y:S01]  /*49c0*/  FSETP.GEU.AND P5, PT, R25, -126, PT ;  /* 0xc2fc00001900780b */ /* 0x000fe20003fae000 */
[----:B------:R-:W2:Y:S01]  /*49d0*/  MUFU.EX2 R23, R23 ;  /* 0x0000001700177308 */ /* 0x000ea20000000800 */
[----:B------:R-:W-:Y:S01]  /*49e0*/  FMNMX R4, R66, R41, !PT ;  /* 0x0000002942047209 */ /* 0x000fe20007800000 */
[----:B------:R-:W-:-:S03]  /*49f0*/  @!P3 FMUL R24, R24, 0.5 ;  /* 0x3f0000001818b820 */ /* 0x000fc60000400000 */
[----:B------:R-:W-:Y:S01]  /*4a00*/  FMNMX R41, R67, R4, !PT ;  /* 0x0000000443297209 */ /* 0x000fe20007800000 */
[----:B-1----:R-:W-:Y:S01]  /*4a10*/  @!P6 FMUL R22, R22, R22 ;  /* 0x000000161616e220 */ /* 0x002fe20000400000 */
[----:B------:R-:W-:Y:S01]  /*4a20*/  FSETP.GEU.AND P6, PT, R28, -126, PT ;  /* 0xc2fc00001c00780b */ /* 0x000fe20003fce000 */
[----:B------:R-:W1:Y:S01]  /*4a30*/  MUFU.EX2 R24, R24 ;  /* 0x0000001800187308 */ /* 0x000e620000000800 */
[----:B------:R-:W-:Y:S01]  /*4a40*/  FMNMX R4, R70, R41, !PT ;  /* 0x0000002946047209 */ /* 0x000fe20007800000 */
[----:B------:R-:W-:Y:S02]  /*4a50*/  FFMA R41, R61, UR20, -R137 ;  /* 0x000000143d297c23 */ /* 0x000fe40008000889 */
[----:B------:R-:W-:Y:S01]  /*4a60*/  @!P5 FMUL R25, R25, 0.5 ;  /* 0x3f0000001919d820 */ /* 0x000fe20000400000 */
[----:B------:R-:W-:Y:S01]  /*4a70*/  FMNMX R45, R71, R4, !PT ;  /* 0x00000004472d7209 */ /* 0x000fe20007800000 */
[----:B--2---:R-:W-:-:S04]  /*4a80*/  @!P2 FMUL R23, R23, R23 ;  /* 0x000000171717a220 */ /* 0x004fc80000400000 */
[----:B------:R-:W2:Y:S01]  /*4a90*/  MUFU.EX2 R25, R25 ;  /* 0x0000001900197308 */ /* 0x000ea20000000800 */
[----:B------:R-:W-:Y:S01]  /*4aa0*/  FSETP.GEU.AND P2, PT, R29, -126, PT ;  /* 0xc2fc00001d00780b */ /* 0x000fe20003f4e000 */
[----:B------:R-:W-:Y:S01]  /*4ab0*/  @!P6 FMUL R28, R28, 0.5 ;  /* 0x3f0000001c1ce820 */ /* 0x000fe20000400000 */
[----:B------:R-:W-:Y:S01]  /*4ac0*/  FMNMX R4, R74, R45, !PT ;  /* 0x0000002d4a047209 */ /* 0x000fe20007800000 */
[----:B-1----:R-:W-:Y:S01]  /*4ad0*/  @!P3 FMUL R24, R24, R24 ;  /* 0x000000181818b220 */ /* 0x002fe20000400000 */
[----:B------:R-:W-:-:S03]  /*4ae0*/  FSETP.GEU.AND P3, PT, R32, -126, PT ;  /* 0xc2fc00002000780b */ /* 0x000fc60003f6e000 */
[----:B------:R-:W1:Y:S01]  /*4af0*/  MUFU.EX2 R28, R28 ;  /* 0x0000001c001c7308 */ /* 0x000e620000000800 */
[----:B------:R-:W-:-:S05]  /*4b00*/  FMNMX R45, R75, R4, !PT ;  /* 0x000000044b2d7209 */ /* 0x000fca0007800000 */
[----:B------:R-:W-:Y:S01]  /*4b10*/  @!P2 FMUL R29, R29, 0.5 ;  /* 0x3f0000001d1da820 */ /* 0x000fe20000400000 */
[----:B------:R-:W-:Y:S01]  /*4b20*/  FMNMX R4, R78, R45, !PT ;  /* 0x0000002d4e047209 */ /* 0x000fe20007800000 */
[----:B------:R-:W-:Y:S01]  /*4b30*/  FFMA R45, R65, UR20, -R137 ;  /* 0x00000014412d7c23 */ /* 0x000fe20008000889 */
[----:B--2---:R-:W-:Y:S01]  /*4b40*/  @!P5 FMUL R25, R25, R25 ;  /* 0x000000191919d220 */ /* 0x004fe20000400000 */
[----:B------:R-:W-:Y:S02]  /*4b50*/  FSETP.GEU.AND P5, PT, R33, -126, PT ;  /* 0xc2fc00002100780b */ /* 0x000fe40003fae000 */
[----:B------:R-:W2:Y:S01]  /*4b60*/  MUFU.EX2 R29, R29 ;  /* 0x0000001d001d7308 */ /* 0x000ea20000000800 */
[----:B------:R-:W-:Y:S01]  /*4b70*/  FMNMX R49, R79, R4, !PT ;  /* 0x000000044f317209 */ /* 0x000fe20007800000 */
[----:B------:R-:W-:-:S03]  /*4b80*/  @!P3 FMUL R32, R32, 0.5 ;  /* 0x3f0000002020b820 */ /* 0x000fc60000400000 */
[----:B------:R-:W-:Y:S01]  /*4b90*/  FMNMX R4, R82, R49, !PT ;  /* 0x0000003152047209 */ /* 0x000fe20007800000 */
[----:B-1----:R-:W-:Y:S01]  /*4ba0*/  @!P6 FMUL R28, R28, R28 ;  /* 0x0000001c1c1ce220 */ /* 0x002fe20000400000 */
[----:B------:R-:W-:Y:S01]  /*4bb0*/  FSETP.GEU.AND P6, PT, R37, -126, PT ;  /* 0xc2fc00002500780b */ /* 0x000fe20003fce000 */
[----:B------:R-:W1:Y:S01]  /*4bc0*/  MUFU.EX2 R32, R32 ;  /* 0x0000002000207308 */ /* 0x000e620000000800 */
[----:B------:R-:W-:Y:S02]  /*4bd0*/  FMNMX R49, R83, R4, !PT ;  /* 0x0000000453317209 */ /* 0x000fe40007800000 */
[----:B------:R-:W-:Y:S02]  /*4be0*/  @!P5 FMUL R33, R33, 0.5 ;  /* 0x3f0000002121d820 */ /* 0x000fe40000400000 */
[----:B------:R-:W-:Y:S01]  /*4bf0*/  FMNMX R4, R86, R49, !PT ;  /* 0x0000003156047209 */ /* 0x000fe20007800000 */
[----:B------:R-:W-:-:S03]  /*4c00*/  FFMA R49, R69, UR20, -R137 ;  /* 0x0000001445317c23 */ /* 0x000fc60008000889 */
[----:B------:R-:W3:Y:S01]  /*4c10*/  MUFU.EX2 R33, R33 ;  /* 0x0000002100217308 */ /* 0x000ee20000000800 */
[----:B--2---:R-:W-:Y:S01]  /*4c20*/  @!P2 FMUL R29, R29, R29 ;  /* 0x0000001d1d1da220 */ /* 0x004fe20000400000 */
[----:B------:R-:W-:Y:S01]  /*4c30*/  FSETP.GEU.AND P2, PT, R36, -126, PT ;  /* 0xc2fc00002400780b */ /* 0x000fe20003f4e000 */
[----:B------:R-:W-:Y:S01]  /*4c40*/  @!P6 FMUL R37, R37, 0.5 ;  /* 0x3f0000002525e820 */ /* 0x000fe20000400000 */
[----:B------:R-:W-:Y:S01]  /*4c50*/  FMNMX R4, R87, R4, !PT ;  /* 0x0000000457047209 */ /* 0x000fe20007800000 */
[----:B-1----:R-:W-:Y:S01]  /*4c60*/  @!P3 FMUL R32, R32, R32 ;  /* 0x000000202020b220 */ /* 0x002fe20000400000 */
[----:B------:R-:W-:-:S03]  /*4c70*/  FSETP.GEU.AND P3, PT, R41, -126, PT ;  /* 0xc2fc00002900780b */ /* 0x000fc60003f6e000 */
[----:B------:R-:W1:Y:S01]  /*4c80*/  MUFU.EX2 R37, R37 ;  /* 0x0000002500257308 */ /* 0x000e620000000800 */
[----:B------:R-:W2:Y:S05]  /*4c90*/  SHFL.BFLY PT, R57, R4, 0x1, 0x1f ;  /* 0x0c201f0004397f89 */ /* 0x000eaa00000e0000 */
[----:B------:R-:W-:Y:S01]  /*4ca0*/  @!P2 FMUL R36, R36, 0.5 ;  /* 0x3f0000002424a820 */ /* 0x000fe20000400000 */
[----:B---3--:R-:W-:Y:S01]  /*4cb0*/  @!P5 FMUL R33, R33, R33 ;  /* 0x000000212121d220 */ /* 0x008fe20000400000 */
[----:B------:R-:W-:-:S04]  /*4cc0*/  FSETP.GEU.AND P5, PT, R40, -126, PT ;  /* 0xc2fc00002800780b */ /* 0x000fc80003fae000 */
[----:B------:R-:W3:Y:S01]  /*4cd0*/  MUFU.EX2 R36, R36 ;  /* 0x0000002400247308 */ /* 0x000ee20000000800 */
[----:B------:R-:W-:Y:S01]  /*4ce0*/  @!P3 FMUL R41, R41, 0.5 ;  /* 0x3f0000002929b820 */ /* 0x000fe20000400000 */
[----:B-1----:R-:W-:Y:S01]  /*4cf0*/  @!P6 FMUL R37, R37, R37 ;  /* 0x000000252525e220 */ /* 0x002fe20000400000 */
[----:B------:R-:W-:-:S05]  /*4d00*/  FSETP.GEU.AND P6, PT, R45, -126, PT ;  /* 0xc2fc00002d00780b */ /* 0x000fca0003fce000 */
[----:B------:R-:W1:Y:S01]  /*4d10*/  MUFU.EX2 R41, R41 ;  /* 0x0000002900297308 */ /* 0x000e620000000800 */
[----:B------:R-:W-:Y:S01]  /*4d20*/  @!P5 FMUL R40, R40, 0.5 ;  /* 0x3f0000002828d820 */ /* 0x000fe20000400000 */
[----:B--2---:R-:W-:Y:S01]  /*4d30*/  FMNMX R4, R4, R57, !PT ;  /* 0x0000003904047209 */ /* 0x004fe20007800000 */
[----:B------:R-:W-:-:S05]  /*4d40*/  FFMA R57, R77, UR20, -R137 ;  /* 0x000000144d397c23 */ /* 0x000fca0008000889 */
[----:B------:R-:W2:Y:S01]  /*4d50*/  MUFU.EX2 R40, R40 ;  /* 0x0000002800287308 */ /* 0x000ea20000000800 */
[----:B---3--:R-:W-:Y:S01]  /*4d60*/  @!P2 FMUL R36, R36, R36 ;  /* 0x000000242424a220 */ /* 0x008fe20000400000 */
[----:B------:R-:W-:Y:S01]  /*4d70*/  FSETP.GEU.AND P2, PT, R68, -126, PT ;  /* 0xc2fc00004400780b */ /* 0x000fe20003f4e000 */
[----:B------:R-:W3:Y:S01]  /*4d80*/  SHFL.BFLY PT, R61, R4, 0x2, 0x1f ;  /* 0x0c401f00043d7f89 */ /* 0x000ee200000e0000 */
[----:B------:R-:W-:Y:S01]  /*4d90*/  @!P6 FMUL R45, R45, 0.5 ;  /* 0x3f0000002d2de820 */ /* 0x000fe20000400000 */
[----:B-1----:R-:W-:Y:S01]  /*4da0*/  @!P3 FMUL R41, R41, R41 ;  /* 0x000000292929b220 */ /* 0x002fe20000400000 */
[----:B------:R-:W-:-:S04]  /*4db0*/  FSETP.GEU.AND P3, PT, R49, -126, PT ;  /* 0xc2fc00003100780b */ /* 0x000fc80003f6e000 */
[----:B------:R-:W1:Y:S05]  /*4dc0*/  MUFU.EX2 R45, R45 ;  /* 0x0000002d002d7308 */ /* 0x000e6a0000000800 */
[----:B------:R-:W-:Y:S01]  /*4dd0*/  @!P2 FMUL R68, R68, 0.5 ;  /* 0x3f0000004444a820 */ /* 0x000fe20000400000 */
[----:B--2---:R-:W-:Y:S01]  /*4de0*/  @!P5 FMUL R40, R40, R40 ;  /* 0x000000282828d220 */ /* 0x004fe20000400000 */
[----:B------:R-:W-:Y:S02]  /*4df0*/  FSETP.GEU.AND P5, PT, R72, -126, PT ;  /* 0xc2fc00004800780b */ /* 0x000fe40003fae000 */
[----:B------:R-:W2:Y:S01]  /*4e00*/  MUFU.EX2 R44, R68 ;  /* 0x00000044002c7308 */ /* 0x000ea20000000800 */
[----:B------:R-:W-:Y:S01]  /*4e10*/  @!P3 FMUL R49, R49, 0.5 ;  /* 0x3f0000003131b820 */ /* 0x000fe20000400000 */
[----:B---3--:R-:W-:Y:S01]  /*4e20*/  FMNMX R4, R4, R61, !PT ;  /* 0x0000003d04047209 */ /* 0x008fe20007800000 */
[----:B-1----:R-:W-:Y:S01]  /*4e30*/  @!P6 FMUL R45, R45, R45 ;  /* 0x0000002d2d2de220 */ /* 0x002fe20000400000 */
[----:B------:R-:W-:-:S04]  /*4e40*/  FSETP.GEU.AND P6, PT, R53, -126, PT ;  /* 0xc2fc00003500780b */ /* 0x000fc80003fce000 */
[----:B------:R-:W1:Y:S03]  /*4e50*/  MUFU.EX2 R49, R49 ;  /* 0x0000003100317308 */ /* 0x000e660000000800 */
[----:B------:R-:W-:Y:S01]  /*4e60*/  @!P5 FMUL R72, R72, 0.5 ;  /* 0x3f0000004848d820 */ /* 0x000fe20000400000 */
[----:B--2---:R-:W-:Y:S01]  /*4e70*/  @!P2 FMUL R44, R44, R44 ;  /* 0x0000002c2c2ca220 */ /* 0x004fe20000400000 */
[----:B------:R-:W-:-:S03]  /*4e80*/  FSETP.GEU.AND P2, PT, R76, -126, PT ;  /* 0xc2fc00004c00780b */ /* 0x000fc60003f4e000 */
[----:B------:R-:W2:Y:S01]  /*4e90*/  MUFU.EX2 R48, R72 ;  /* 0x0000004800307308 */ /* 0x000ea20000000800 */
[----:B------:R-:W-:Y:S01]  /*4ea0*/  @!P6 FMUL R53, R53, 0.5 ;  /* 0x3f0000003535e820 */ /* 0x000fe20000400000 */
[----:B-1----:R-:W-:Y:S01]  /*4eb0*/  @!P3 FMUL R49, R49, R49 ;  /* 0x000000313131b220 */ /* 0x002fe20000400000 */
[----:B------:R-:W-:-:S05]  /*4ec0*/  FSETP.GEU.AND P3, PT, R57, -126, PT ;  /* 0xc2fc00003900780b */ /* 0x000fca0003f6e000 */
[----:B------:R-:W1:Y:S02]  /*4ed0*/  MUFU.EX2 R53, R53 ;  /* 0x0000003500357308 */ /* 0x000e640000000800 */
[----:B------:R-:W-:Y:S01]  /*4ee0*/  @!P2 FMUL R76, R76, 0.5 ;  /* 0x3f0000004c4ca820 */ /* 0x000fe20000400000 */
[----:B--2---:R-:W-:Y:S01]  /*4ef0*/  @!P5 FMUL R48, R48, R48 ;  /* 0x000000303030d220 */ /* 0x004fe20000400000 */
[----:B------:R-:W-:-:S04]  /*4f00*/  FSETP.GEU.AND P5, PT, R56, -126, PT ;  /* 0xc2fc00003800780b */ /* 0x000fc80003fae000 */
[----:B------:R-:W2:Y:S01]  /*4f10*/  MUFU.EX2 R52, R76 ;  /* 0x0000004c00347308 */ /* 0x000ea20000000800 */
[----:B------:R-:W-:Y:S01]  /*4f20*/  @!P3 FMUL R57, R57, 0.5 ;  /* 0x3f0000003939b820 */ /* 0x000fe20000400000 */
[----:B-1----:R-:W-:-:S06]  /*4f30*/  @!P6 FMUL R53, R53, R53 ;  /* 0x000000353535e220 */ /* 0x002fcc0000400000 */
[----:B------:R-:W1:Y:S01]  /*4f40*/  MUFU.EX2 R57, R57 ;  /* 0x0000003900397308 */ /* 0x000e620000000800 */
[----:B------:R-:W-:Y:S01]  /*4f50*/  FSETP.GEU.AND P6, PT, R81, -126, PT ;  /* 0xc2fc00005100780b */ /* 0x000fe20003fce000 */
[----:B------:R-:W-:Y:S01]  /*4f60*/  @!P5 FMUL R56, R56, 0.5 ;  /* 0x3f0000003838d820 */ /* 0x000fe20000400000 */
[----:B--2---:R-:W-:Y:S01]  /*4f70*/  @!P2 FMUL R52, R52, R52 ;  /* 0x000000343434a220 */ /* 0x004fe20000400000 */
[----:B------:R-:W-:-:S04]  /*4f80*/  FSETP.NEU.AND P2, PT, R4, -INF , PT ;  /* 0xff8000000400780b */ /* 0x000fc80003f4d000 */
[----:B------:R-:W2:Y:S01]  /*4f90*/  MUFU.EX2 R56, R56 ;  /* 0x0000003800387308 */ /* 0x000ea20000000800 */
[----:B------:R-:W-:Y:S02]  /*4fa0*/  FSEL R72, R4, RZ, P2 ;  /* 0x000000ff04487208 */ /* 0x000fe40001000000 */
[----:B------:R-:W-:-:S03]  /*4fb0*/  FSETP.GEU.AND P2, PT, R84, -126, PT ;  /* 0xc2fc00005400780b */ /* 0x000fc60003f4e000 */
[----:B------:R-:W-:Y:S01]  /*4fc0*/  @!P6 FMUL R81, R81, 0.5 ;  /* 0x3f0000005151e820 */ /* 0x000fe20000400000 */
[----:B------:R-:W-:Y:S01]  /*4fd0*/  FMUL R76, R72, UR20 ;  /* 0x00000014484c7c20 */ /* 0x000fe20008400000 */
[----:B-1----:R-:W-:Y:S02]  /*4fe0*/  @!P3 FMUL R57, R57, R57 ;  /* 0x000000393939b220 */ /* 0x002fe40000400000 */
[----:B------:R-:W1:Y:S01]  /*4ff0*/  MUFU.EX2 R61, R81 ;  /* 0x00000051003d7308 */ /* 0x000e620000000800 */
[----:B------:R-:W-:Y:S01]  /*5000*/  FSETP.GEU.AND P3, PT, R85, -126, PT ;  /* 0xc2fc00005500780b */ /* 0x000fe20003f6e000 */
[--C-:B------:R-:W-:Y:S01]  /*5010*/  FFMA R64, R26, UR20, -R76.reuse ;  /* 0x000000141a407c23 */ /* 0x100fe2000800084c */
[----:B------:R-:W-:-:S01]  /*5020*/  FFMA R65, R27, UR20, -R76 ;  /* 0x000000141b417c23 */ /* 0x000fc2000800084c */
[--C-:B------:R-:W-:Y:S01]  /*5030*/  FFMA R68, R30, UR20, -R76.reuse ;  /* 0x000000141e447c23 */ /* 0x100fe2000800084c */
[----:B------:R-:W-:-:S01]  /*5040*/  FFMA R69, R31, UR20, -R76 ;  /* 0x000000141f457c23 */ /* 0x000fc2000800084c */
[--C-:B------:R-:W-:Y:S01]  /*5050*/  FFMA R73, R34, UR20, -R76.reuse ;  /* 0x0000001422497c23 */ /* 0x100fe2000800084c */
[----:B--2---:R-:W-:Y:S01]  /*5060*/  @!P5 FMUL R56, R56, R56 ;  /* 0x000000383838d220 */ /* 0x004fe20000400000 */
[----:B------:R-:W-:Y:S01]  /*5070*/  FSETP.GEU.AND P5, PT, R64, -126, PT ;  /* 0xc2fc00004000780b */ /* 0x000fe20003fae000 */
[----:B------:R-:W-:Y:S01]  /*5080*/  @!P2 FMUL R84, R84, 0.5 ;  /* 0x3f0000005454a820 */ /* 0x000fe20000400000 */
[--C-:B------:R-:W-:Y:S01]  /*5090*/  FFMA R77, R46, UR20, -R76.reuse ;  /* 0x000000142e4d7c23 */ /* 0x100fe2000800084c */
[----:B------:R-:W-:-:S01]  /*50a0*/  FFMA R55, R55, UR20, -R76 ;  /* 0x0000001437377c23 */ /* 0x000fc2000800084c */
[--C-:B------:R-:W-:Y:S01]  /*50b0*/  FFMA R62, R62, UR20, -R76.reuse ;  /* 0x000000143e3e7c23 */ /* 0x100fe2000800084c */
[----:B------:R2:W3:Y:S01]  /*50c0*/  MUFU.EX2 R26, R84 ;  /* 0x00000054001a7308 */ /* 0x0004e20000000800 */
[----:B------:R-:W-:Y:S01]  /*50d0*/  @!P3 FMUL R85, R85, 0.5 ;  /* 0x3f0000005555b820 */ /* 0x000fe20000400000 */
[--C-:B------:R-:W-:Y:S01]  /*50e0*/  FFMA R63, R63, UR20, -R76.reuse ;  /* 0x000000143f3f7c23 */ /* 0x100fe2000800084c */
[----:B------:R-:W-:-:S01]  /*50f0*/  FFMA R70, R70, UR20, -R76 ;  /* 0x0000001446467c23 */ /* 0x000fc2000800084c */
[----:B-1----:R-:W-:Y:S01]  /*5100*/  @!P6 FMUL R61, R61, R61 ;  /* 0x0000003d3d3de220 */ /* 0x002fe20000400000 */
[----:B------:R-:W-:Y:S01]  /*5110*/  FSETP.GEU.AND P6, PT, R65, -126, PT ;  /* 0xc2fc00004100780b */ /* 0x000fe20003fce000 */
[--C-:B------:R-:W-:Y:S01]  /*5120*/  FFMA R74, R74, UR20, -R76.reuse ;  /* 0x000000144a4a7c23 */ /* 0x100fe2000800084c */
[----:B------:R-:W-:-:S01]  /*5130*/  FFMA R75, R75, UR20, -R76 ;  /* 0x000000144b4b7c23 */ /* 0x000fc2000800084c */
[----:B------:R-:W1:Y:S01]  /*5140*/  MUFU.EX2 R27, R85 ;  /* 0x00000055001b7308 */ /* 0x000e620000000800 */
[----:B------:R-:W-:Y:S01]  /*5150*/  @!P5 FMUL R64, R64, 0.5 ;  /* 0x3f0000004040d820 */ /* 0x000fe20000400000 */
[--C-:B------:R-:W-:Y:S01]  /*5160*/  FFMA R82, R82, UR20, -R76.reuse ;  /* 0x0000001452527c23 */ /* 0x100fe2000800084c */
[----:B------:R-:W-:-:S01]  /*5170*/  FFMA R83, R83, UR20, -R76 ;  /* 0x0000001453537c23 */ /* 0x000fc2000800084c */
[----:B--2---:R-:W-:Y:S01]  /*5180*/  FFMA R84, R79, UR20, -R76 ;  /* 0x000000144f547c23 */ /* 0x004fe2000800084c */
[----:B------:R-:W-:-:S01]  /*5190*/  FADD R13, -R72, R11 ;  /* 0x0000000b480d7221 */ /* 0x000fc20000000100 */
[----:B------:R-:W-:Y:S01]  /*51a0*/  FADD R72, R14, R37 ;  /* 0x000000250e487221 */ /* 0x000fe20000000000 */
[----:B------:R-:W-:-:S01]  /*51b0*/  FFMA R86, R86, UR20, -R76 ;  /* 0x0000001456567c23 */ /* 0x000fc2000800084c */
[----:B------:R2:W4:Y:S01]  /*51c0*/  MUFU.EX2 R60, R64 ;  /* 0x00000040003c7308 */ /* 0x0005220000000800 */
[----:B---3--:R-:W-:Y:S01]  /*51d0*/  @!P2 FMUL R26, R26, R26 ;  /* 0x0000001a1a1aa220 */ /* 0x008fe20000400000 */
[----:B------:R-:W-:Y:S01]  /*51e0*/  FSETP.GEU.AND P2, PT, R68, -126, PT ;  /* 0xc2fc00004400780b */ /* 0x000fe20003f4e000 */
[----:B------:R-:W-:Y:S01]  /*51f0*/  @!P6 FMUL R65, R65, 0.5 ;  /* 0x3f0000004141e820 */ /* 0x000fe20000400000 */
[----:B------:R-:W-:Y:S01]  /*5200*/  FFMA R87, R87, UR20, -R76 ;  /* 0x0000001457577c23 */ /* 0x000fe2000800084c */
[----:B------:R-:W-:-:S01]  /*5210*/  FADD R79, R29, R26 ;  /* 0x0000001a1d4f7221 */ /* 0x000fc20000000000 */
[----:B------:R-:W-:-:S02]  /*5220*/  F2FP.SATFINITE.E4M3.F32.PACK_AB_MERGE_C R14, RZ, R14, RZ ;  /* 0x0000000eff0e723e */ /* 0x000fc400048070ff */
[----:B------:R3:W5:Y:S01]  /*5230*/  MUFU.EX2 R30, R65 ;  /* 0x00000041001e7308 */ /* 0x0007620000000800 */
[----:B-1----:R-:W-:Y:S01]  /*5240*/  @!P3 FMUL R27, R27, R27 ;  /* 0x0000001b1b1bb220 */ /* 0x002fe20000400000 */
[----:B------:R-:W-:Y:S01]  /*5250*/  FSETP.GEU.AND P3, PT, R69, -126, PT ;  /* 0xc2fc00004500780b */ /* 0x000fe20003f6e000 */
[----:B--2---:R-:W-:-:S01]  /*5260*/  FFMA R64, R35, UR20, -R76 ;  /* 0x0000001423407c23 */ /* 0x004fc2000800084c */
[----:B------:R-:W-:Y:S02]  /*5270*/  F2FP.SATFINITE.E4M3.F32.PACK_AB_MERGE_C R37, RZ, R37, RZ ;  /* 0x00000025ff25723e */ /* 0x000fe400048070ff */
[----:B------:R-:W-:Y:S01]  /*5280*/  F2FP.SATFINITE.E4M3.F32.PACK_AB_MERGE_C R29, RZ, R29, RZ ;  /* 0x0000001dff1d723e */ /* 0x000fe200048070ff */
[----:B------:R-:W-:Y:S01]  /*5290*/  @!P2 FMUL R68, R68, 0.5 ;  /* 0x3f0000004444a820 */ /* 0x000fe20000400000 */
[----:B------:R-:W-:Y:S01]  /*52a0*/  F2FP.SATFINITE.E4M3.F32.PACK_AB_MERGE_C R26, RZ, R26, RZ ;  /* 0x0000001aff1a723e */ /* 0x000fe200048070ff */
[----:B----4-:R-:W-:Y:S01]  /*52b0*/  @!P5 FMUL R60, R60, R60 ;  /* 0x0000003c3c3cd220 */ /* 0x010fe20000400000 */
[----:B------:R-:W-:Y:S01]  /*52c0*/  FSETP.GEU.AND P5, PT, R73, -126, PT ;  /* 0xc2fc00004900780b */ /* 0x000fe20003fae000 */
[----:B------:R1:W2:Y:S01]  /*52d0*/  MUFU.EX2 R31, R68 ;  /* 0x00000044001f7308 */ /* 0x0002a20000000800 */
[----:B---3--:R-:W-:-:S01]  /*52e0*/  FFMA R65, R38, UR20, -R76 ;  /* 0x0000001426417c23 */ /* 0x008fc2000800084c */
[----:B------:R-:W-:-:S02]  /*52f0*/  LOP3.LUT R29, R29, 0xff, RZ, 0xc0, !PT ;  /* 0x000000ff1d1d7812 */ /* 0x000fc400078ec0ff */
[----:B------:R-:W-:Y:S01]  /*5300*/  @!P3 FMUL R69, R69, 0.5 ;  /* 0x3f0000004545b820 */ /* 0x000fe20000400000 */
[----:B------:R-:W-:Y:S01]  /*5310*/  LOP3.LUT R26, R26, 0xff, RZ, 0xc0, !PT ;  /* 0x000000ff1a1a7812 */ /* 0x000fe200078ec0ff */
[----:B-----5:R-:W-:Y:S01]  /*5320*/  @!P6 FMUL R30, R30, R30 ;  /* 0x0000001e1e1ee220 */ /* 0x020fe20000400000 */
[----:B------:R-:W-:Y:S01]  /*5330*/  FSETP.GEU.AND P6, PT, R64, -126, PT ;  /* 0xc2fc00004000780b */ /* 0x000fe20003fce000 */
[----:B------:R3:W4:Y:S01]  /*5340*/  MUFU.EX2 R34, R69 ;  /* 0x0000004500227308 */ /* 0x0007220000000800 */
[----:B-1----:R-:W-:-:S03]  /*5350*/  FFMA R68, R39, UR20, -R76 ;  /* 0x0000001427447c23 */ /* 0x002fc6000800084c */
[----:B------:R-:W-:-:S04]  /*5360*/  @!P5 FMUL R73, R73, 0.5 ;  /* 0x3f0000004949d820 */ /* 0x000fc80000400000 */
[----:B------:R1:W5:Y:S01]  /*5370*/  MUFU.EX2 R35, R73 ;  /* 0x0000004900237308 */ /* 0x0003620000000800 */
[----:B--2---:R-:W-:Y:S01]  /*5380*/  @!P2 FMUL R31, R31, R31 ;  /* 0x0000001f1f1fa220 */ /* 0x004fe20000400000 */
[----:B------:R-:W-:Y:S01]  /*5390*/  FSETP.GEU.AND P2, PT, R65, -126, PT ;  /* 0xc2fc00004100780b */ /* 0x000fe20003f4e000 */
[----:B---3--:R-:W-:-:S01]  /*53a0*/  FFMA R69, R42, UR20, -R76 ;  /* 0x000000142a457c23 */ /* 0x008fc2000800084c */
[----:B------:R-:W-:-:S04]  /*53b0*/  @!P6 FMUL R64, R64, 0.5 ;  /* 0x3f0000004040e820 */ /* 0x000fc80000400000 */
[----:B------:R-:W2:Y:S01]  /*53c0*/  MUFU.EX2 R38, R64 ;  /* 0x0000004000267308 */ /* 0x000ea20000000800 */
[----:B----4-:R-:W-:Y:S01]  /*53d0*/  @!P3 FMUL R34, R34, R34 ;  /* 0x000000222222b220 */ /* 0x010fe20000400000 */
[----:B------:R-:W-:Y:S01]  /*53e0*/  FSETP.GEU.AND P3, PT, R68, -126, PT ;  /* 0xc2fc00004400780b */ /* 0x000fe20003f6e000 */
[----:B-1----:R-:W-:-:S04]  /*53f0*/  FFMA R73, R43, UR20, -R76 ;  /* 0x000000142b497c23 */ /* 0x002fc8000800084c */
[----:B------:R-:W-:Y:S01]  /*5400*/  @!P2 FMUL R65, R65, 0.5 ;  /* 0x3f0000004141a820 */ /* 0x000fe20000400000 */
[----:B-----5:R-:W-:Y:S01]  /*5410*/  @!P5 FMUL R35, R35, R35 ;  /* 0x000000232323d220 */ /* 0x020fe20000400000 */
[----:B------:R-:W-:Y:S02]  /*5420*/  FSETP.GEU.AND P5, PT, R69, -126, PT ;  /* 0xc2fc00004500780b */ /* 0x000fe40003fae000 */
[----:B------:R1:W3:Y:S04]  /*5430*/  MUFU.EX2 R42, R65 ;  /* 0x00000041002a7308 */ /* 0x0002e80000000800 */
[----:B------:R-:W-:Y:S01]  /*5440*/  @!P3 FMUL R68, R68, 0.5 ;  /* 0x3f0000004444b820 */ /* 0x000fe20000400000 */
[----:B--2---:R-:W-:Y:S01]  /*5450*/  @!P6 FMUL R38, R38, R38 ;  /* 0x000000262626e220 */ /* 0x004fe20000400000 */
[----:B------:R-:W-:-:S02]  /*5460*/  FSETP.GEU.AND P6, PT, R73, -126, PT ;  /* 0xc2fc00004900780b */ /* 0x000fc40003fce000 */
[----:B------:R2:W4:Y:S01]  /*5470*/  MUFU.EX2 R39, R68 ;  /* 0x0000004400277308 */ /* 0x0005220000000800 */
[----:B-1----:R-:W-:-:S02]  /*5480*/  FFMA R65, R47, UR20, -R76 ;  /* 0x000000142f417c23 */ /* 0x002fc4000800084c */
[----:B------:R-:W-:-:S05]  /*5490*/  @!P5 FMUL R69, R69, 0.5 ;  /* 0x3f0000004545d820 */ /* 0x000fca0000400000 */
[----:B------:R1:W5:Y:S01]  /*54a0*/  MUFU.EX2 R46, R69 ;  /* 0x00000045002e7308 */ /* 0x0003620000000800 */
[----:B---3--:R-:W-:Y:S01]  /*54b0*/  @!P2 FMUL R42, R42, R42 ;  /* 0x0000002a2a2aa220 */ /* 0x008fe20000400000 */
[----:B------:R-:W-:Y:S01]  /*54c0*/  FSETP.GEU.AND P2, PT, R77, -126, PT ;  /* 0xc2fc00004d00780b */ /* 0x000fe20003f4e000 */
[----:B--2---:R-:W-:-:S01]  /*54d0*/  FFMA R68, R50, UR20, -R76 ;  /* 0x0000001432447c23 */ /* 0x004fc2000800084c */
[----:B------:R-:W-:-:S04]  /*54e0*/  @!P6 FMUL R73, R73, 0.5 ;  /* 0x3f0000004949e820 */ /* 0x000fc80000400000 */
[----:B------:R2:W3:Y:S01]  /*54f0*/  MUFU.EX2 R43, R73 ;  /* 0x00000049002b7308 */ /* 0x0004e20000000800 */
[----:B----4-:R-:W-:Y:S01]  /*5500*/  @!P3 FMUL R39, R39, R39 ;  /* 0x000000272727b220 */ /* 0x010fe20000400000 */
[----:B------:R-:W-:Y:S01]  /*5510*/  FSETP.GEU.AND P3, PT, R65, -126, PT ;  /* 0xc2fc00004100780b */ /* 0x000fe20003f6e000 */
[----:B-1----:R-:W-:-:S04]  /*5520*/  FFMA R69, R51, UR20, -R76 ;  /* 0x0000001433457c23 */ /* 0x002fc8000800084c */
[----:B------:R-:W-:Y:S01]  /*5530*/  @!P2 FMUL R77, R77, 0.5 ;  /* 0x3f0000004d4da820 */ /* 0x000fe20000400000 */
[----:B-----5:R-:W-:Y:S01]  /*5540*/  @!P5 FMUL R46, R46, R46 ;  /* 0x0000002e2e2ed220 */ /* 0x020fe20000400000 */
[----:B------:R-:W-:Y:S02]  /*5550*/  FSETP.GEU.AND P5, PT, R68, -126, PT ;  /* 0xc2fc00004400780b */ /* 0x000fe40003fae000 */
[----:B------:R1:W4:Y:S01]  /*5560*/  MUFU.EX2 R64, R77 ;  /* 0x0000004d00407308 */ /* 0x0003220000000800 */
[----:B--2---:R-:W-:-:S03]  /*5570*/  FFMA R73, R54, UR20, -R76 ;  /* 0x0000001436497c23 */ /* 0x004fc6000800084c */
[----:B------:R-:W-:Y:S01]  /*5580*/  @!P3 FMUL R65, R65, 0.5 ;  /* 0x3f0000004141b820 */ /* 0x000fe20000400000 */
[----:B---3--:R-:W-:Y:S01]  /*5590*/  @!P6 FMUL R43, R43, R43 ;  /* 0x0000002b2b2be220 */ /* 0x008fe20000400000 */
[----:B------:R-:W-:Y:S02]  /*55a0*/  FSETP.GEU.AND P6, PT, R69, -126, PT ;  /* 0xc2fc00004500780b */ /* 0x000fe40003fce000 */
[----:B------:R-:W2:Y:S01]  /*55b0*/  MUFU.EX2 R47, R65 ;  /* 0x00000041002f7308 */ /* 0x000ea20000000800 */
[----:B-1----:R-:W-:-:S02]  /*55c0*/  FFMA R77, R58, UR20, -R76 ;  /* 0x000000143a4d7c23 */ /* 0x002fc4000800084c */
[----:B------:R-:W-:-:S05]  /*55d0*/  @!P5 FMUL R68, R68, 0.5 ;  /* 0x3f0000004444d820 */ /* 0x000fca0000400000 */
[----:B------:R1:W3:Y:S01]  /*55e0*/  MUFU.EX2 R54, R68 ;  /* 0x0000004400367308 */ /* 0x0002e20000000800 */
[----:B----4-:R-:W-:Y:S01]  /*55f0*/  @!P2 FMUL R64, R64, R64 ;  /* 0x000000404040a220 */ /* 0x010fe20000400000 */
[----:B------:R-:W-:Y:S01]  /*5600*/  FSETP.GEU.AND P2, PT, R73, -126, PT ;  /* 0xc2fc00004900780b */ /* 0x000fe20003f4e000 */
[----:B------:R-:W-:-:S05]  /*5610*/  @!P6 FMUL R69, R69, 0.5 ;  /* 0x3f0000004545e820 */ /* 0x000fca0000400000 */
[----:B------:R4:W5:Y:S01]  /*5620*/  MUFU.EX2 R50, R69 ;  /* 0x0000004500327308 */ /* 0x0009620000000800 */
[----:B--2---:R-:W-:Y:S01]  /*5630*/  @!P3 FMUL R47, R47, R47 ;  /* 0x0000002f2f2fb220 */ /* 0x004fe20000400000 */
[----:B------:R-:W-:Y:S01]  /*5640*/  FSETP.GEU.AND P3, PT, R55, -126, PT ;  /* 0xc2fc00003700780b */ /* 0x000fe20003f6e000 */
[----:B-1----:R-:W-:-:S04]  /*5650*/  FFMA R68, R59, UR20, -R76 ;  /* 0x000000143b447c23 */ /* 0x002fc8000800084c */
[----:B------:R-:W-:Y:S01]  /*5660*/  @!P2 FMUL R73, R73, 0.5 ;  /* 0x3f0000004949a820 */ /* 0x000fe20000400000 */
[----:B---3--:R-:W-:Y:S01]  /*5670*/  @!P5 FMUL R54, R54, R54 ;  /* 0x000000363636d220 */ /* 0x008fe20000400000 */
[----:B------:R-:W-:Y:S02]  /*5680*/  FSETP.GEU.AND P5, PT, R77, -126, PT ;  /* 0xc2fc00004d00780b */ /* 0x000fe40003fae000 */
[----:B------:R1:W2:Y:S01]  /*5690*/  MUFU.EX2 R58, R73 ;  /* 0x00000049003a7308 */ /* 0x0002a20000000800 */
[----:B----4-:R-:W-:-:S03]  /*56a0*/  FFMA R69, R66, UR20, -R76 ;  /* 0x0000001442457c23 */ /* 0x010fc6000800084c */
[----:B------:R-:W-:Y:S01]  /*56b0*/  @!P3 FMUL R55, R55, 0.5 ;  /* 0x3f0000003737b820 */ /* 0x000fe20000400000 */
[----:B-----5:R-:W-:Y:S01]  /*56c0*/  @!P6 FMUL R50, R50, R50 ;  /* 0x000000323232e220 */ /* 0x020fe20000400000 */
[----:B------:R-:W-:Y:S02]  /*56d0*/  FSETP.GEU.AND P6, PT, R68, -126, PT ;  /* 0xc2fc00004400780b */ /* 0x000fe40003fce000 */
[----:B------:R-:W3:Y:S01]  /*56e0*/  MUFU.EX2 R51, R55 ;  /* 0x0000003700337308 */ /* 0x000ee20000000800 */
[----:B-1----:R-:W-:-:S02]  /*56f0*/  FFMA R73, R67, UR20, -R76 ;  /* 0x0000001443497c23 */ /* 0x002fc4000800084c */
[----:B------:R-:W-:-:S05]  /*5700*/  @!P5 FMUL R77, R77, 0.5 ;  /* 0x3f0000004d4dd820 */ /* 0x000fca0000400000 */
[----:B------:R1:W4:Y:S01]  /*5710*/  MUFU.EX2 R65, R77 ;  /* 0x0000004d00417308 */ /* 0x0003220000000800 */
[----:B--2---:R-:W-:Y:S01]  /*5720*/  @!P2 FMUL R58, R58, R58 ;  /* 0x0000003a3a3aa220 */ /* 0x004fe20000400000 */
[----:B------:R-:W-:Y:S01]  /*5730*/  FSETP.GEU.AND P2, PT, R62, -126, PT ;  /* 0xc2fc00003e00780b */ /* 0x000fe20003f4e000 */
[----:B------:R-:W-:-:S05]  /*5740*/  @!P6 FMUL R68, R68, 0.5 ;  /* 0x3f0000004444e820 */ /* 0x000fca0000400000 */
[----:B------:R-:W2:Y:S01]  /*5750*/  MUFU.EX2 R55, R68 ;  /* 0x0000004400377308 */ /* 0x000ea20000000800 */
[----:B---3--:R-:W-:Y:S01]  /*5760*/  @!P3 FMUL R51, R51, R51 ;  /* 0x000000333333b220 */ /* 0x008fe20000400000 */
[----:B------:R-:W-:Y:S01]  /*5770*/  FSETP.GEU.AND P3, PT, R63, -126, PT ;  /* 0xc2fc00003f00780b */ /* 0x000fe20003f6e000 */
[----:B-1----:R-:W-:-:S01]  /*5780*/  FFMA R77, R78, UR20, -R76 ;  /* 0x000000144e4d7c23 */ /* 0x002fc2000800084c */
[----:B------:R-:W-:Y:S01]  /*5790*/  FFMA R78, R71, UR20, -R76 ;  /* 0x00000014474e7c23 */ /* 0x000fe2000800084c */
[----:B------:R-:W-:-:S01]  /*57a0*/  FADD R76, R19, R44 ;  /* 0x0000002c134c7221 */ /* 0x000fc20000000000 */
[----:B------:R-:W-:Y:S01]  /*57b0*/  F2FP.SATFINITE.E4M3.F32.PACK_AB_MERGE_C R19, RZ, R19, RZ ;  /* 0x00000013ff13723e */ /* 0x000fe200048070ff */
[----:B------:R-:W-:Y:S01]  /*57c0*/  @!P2 FMUL R62, R62, 0.5 ;  /* 0x3f0000003e3ea820 */ /* 0x000fe20000400000 */
[----:B------:R-:W-:Y:S01]  /*57d0*/  F2FP.SATFINITE.E4M3.F32.PACK_AB_MERGE_C R44, RZ, R44, RZ ;  /* 0x0000002cff2c723e */ /* 0x000fe200048070ff */
[----:B----4-:R-:W-:Y:S01]  /*57e0*/  @!P5 FMUL R65, R65, R65 ;  /* 0x000000414141d220 */ /* 0x010fe20000400000 */
[----:B------:R-:W-:Y:S01]  /*57f0*/  FSETP.GEU.AND P5, PT, R69, -126, PT ;  /* 0xc2fc00004500780b */ /* 0x000fe20003fae000 */
[----:B------:R-:W1:Y:S01]  /*5800*/  MUFU.EX2 R66, R62 ;  /* 0x0000003e00427308 */ /* 0x000e620000000800 */
[----:B------:R-:W-:-:S01]  /*5810*/  FADD R85, R76, R79 ;  /* 0x0000004f4c557221 */ /* 0x000fc20000000000 */
[----:B------:R-:W-:Y:S01]  /*5820*/  FADD R76, R20, R49 ;  /* 0x00000031144c7221 */ /* 0x000fe20000000000 */
[----:B------:R-:W-:-:S01]  /*5830*/  FADD R79, R32, R27 ;  /* 0x0000001b204f7221 */ /* 0x000fc20000000000 */
[----:B------:R-:W-:Y:S01]  /*5840*/  @!P3 FMUL R63, R63, 0.5 ;  /* 0x3f0000003f3fb820 */ /* 0x000fe20000400000 */
[----:B------:R-:W-:Y:S01]  /*5850*/  F2FP.SATFINITE.E4M3.F32.PACK_AB_MERGE_C R20, RZ, R20, RZ ;  /* 0x00000014ff14723e */ /* 0x000fe200048070ff */
[----:B--2---:R-:W-:Y:S01]  /*5860*/  @!P6 FMUL R55, R55, R55 ;  /* 0x000000373737e220 */ /* 0x004fe20000400000 */
[----:B------:R-:W-:Y:S01]  /*5870*/  FSETP.GEU.AND P6, PT, R73, -126, PT ;  /* 0xc2fc00004900780b */ /* 0x000fe20003fce000 */
[----:B------:R-:W2:Y:S01]  /*5880*/  MUFU.EX2 R59, R63 ;  /* 0x0000003f003b7308 */ /* 0x000ea20000000800 */
[----:B------:R-:W-:-:S01]  /*5890*/  FADD R76, R76, R79 ;  /* 0x0000004f4c4c7221 */ /* 0x000fc20000000000 */
[----:B------:R-:W-:Y:S01]  /*58a0*/  FADD R79, R30, R55 ;  /* 0x000000371e4f7221 */ /* 0x000fe20000000000 */
[----:B------:R-:W-:Y:S01]  /*58b0*/  F2FP.SATFINITE.E4M3.F32.PACK_AB_MERGE_C R30, RZ, R30, RZ ;  /* 0x0000001eff1e723e */ /* 0x000fe200048070ff */
[----:B------:R-:W-:Y:S01]  /*58c0*/  @!P5 FMUL R69, R69, 0.5 ;  /* 0x3f0000004545d820 */ /* 0x000fe20000400000 */
[----:B------:R-:W-:-:S02]  /*58d0*/  LOP3.LUT R19, R19, 0xff, RZ, 0xc0, !PT ;  /* 0x000000ff13137812 */ /* 0x000fc400078ec0ff */
[----:B------:R-:W-:Y:S01]  /*58e0*/  LOP3.LUT R30, R30, 0xffff, RZ, 0xc0, !PT ;  /* 0x0000ffff1e1e7812 */ /* 0x000fe200078ec0ff */
[----:B------:R-:W3:Y:S01]  /*58f0*/  MUFU.EX2 R68, R69 ;  /* 0x0000004500447308 */ /* 0x000ee20000000800 */
[----:B-1----:R-:W-:Y:S01]  /*5900*/  @!P2 FMUL R66, R66, R66 ;  /* 0x000000424242a220 */ /* 0x002fe20000400000 */
[----:B------:R-:W-:Y:S02]  /*5910*/  FSETP.GEU.AND P2, PT, R70, -126, PT ;  /* 0xc2fc00004600780b */ /* 0x000fe40003f4e000 */
[----:B------:R-:W-:Y:S01]  /*5920*/  @!P6 FMUL R73, R73, 0.5 ;  /* 0x3f0000004949e820 */ /* 0x000fe20000400000 */
[----:B------:R-:W-:Y:S02]  /*5930*/  LOP3.LUT R20, R20, 0xffff, RZ, 0xc0, !PT ;  /* 0x0000ffff14147812 */ /* 0x000fe400078ec0ff */
[----:B------:R-:W-:Y:S01]  /*5940*/  F2FP.SATFINITE.E4M3.F32.PACK_AB_MERGE_C R32, RZ, R32, RZ ;  /* 0x00000020ff20723e */ /* 0x000fe200048070ff */
[----:B------:R-:W1:Y:S01]  /*5950*/  MUFU.EX2 R63, R73 ;  /* 0x00000049003f7308 */ /* 0x000e620000000800 */
[----:B--2---:R-:W-:Y:S01]  /*5960*/  @!P3 FMUL R59, R59, R59 ;  /* 0x0000003b3b3bb220 */ /* 0x004fe20000400000 */
[----:B------:R-:W-:-:S02]  /*5970*/  FSETP.GEU.AND P3, PT, R74, -126, PT ;  /* 0xc2fc00004a00780b */ /* 0x000fc40003f6e000 */
[----:B------:R-:W-:Y:S02]  /*5980*/  PRMT R19, R20, 0x7604, R19 ;  /* 0x0000760414137816 */ /* 0x000fe40000000013 */
[----:B------:R-:W-:Y:S01]  /*5990*/  LOP3.LUT R32, R32, 0xffff, RZ, 0xc0, !PT ;  /* 0x0000ffff20207812 */ /* 0x000fe200078ec0ff */
[----:B------:R-:W-:Y:S01]  /*59a0*/  @!P2 FMUL R70, R70, 0.5 ;  /* 0x3f0000004646a820 */ /* 0x000fe20000400000 */
[----:B------:R-:W-:Y:S01]  /*59b0*/  F2FP.SATFINITE.E4M3.F32.PACK_AB_MERGE_C R49, RZ, R49, RZ ;  /* 0x00000031ff31723e */ /* 0x000fe200048070ff */
[----:B---3--:R-:W-:Y:S01]  /*59c0*/  @!P5 FMUL R68, R68, R68 ;  /* 0x000000444444d220 */ /* 0x008fe20000400000 */
[----:B------:R-:W-:Y:S01]  /*59d0*/  FSETP.GEU.AND P5, PT, R75, -126, PT ;  /* 0xc2fc00004b00780b */ /* 0x000fe20003fae000 */
[----:B------:R2:W3:Y:S01]  /*59e0*/  MUFU.EX2 R67, R70 ;  /* 0x0000004600437308 */ /* 0x0004e20000000800 */
[----:B------:R-:W-:Y:S02]  /*59f0*/  F2FP.SATFINITE.E4M3.F32.PACK_AB_MERGE_C R27, RZ, R27, RZ ;  /* 0x0000001bff1b723e */ /* 0x000fe400048070ff */
[----:B------:R-:W-:Y:S01]  /*5a00*/  F2FP.SATFINITE.E4M3.F32.PACK_AB_MERGE_C R55, RZ, R55, RZ ;  /* 0x00000037ff37723e */ /* 0x000fe200048070ff */
[----:B------:R-:W-:Y:S01]  /*5a10*/  @!P3 FMUL R74, R74, 0.5 ;  /* 0x3f0000004a4ab820 */ /* 0x000fe20000400000 */
[----:B------:R-:W-:Y:S01]  /*5a20*/  PRMT R29, R32, 0x7604, R29 ;  /* 0x00007604201d7816 */ /* 0x000fe2000000001d */
[----:B-1----:R-:W-:Y:S01]  /*5a30*/  @!P6 FMUL R63, R63, R63 ;  /* 0x0000003f3f3fe220 */ /* 0x002fe20000400000 */
[----:B------:R-:W-:Y:S01]  /*5a40*/  FSETP.GEU.AND P6, PT, R77, -126, PT ;  /* 0xc2fc00004d00780b */ /* 0x000fe20003fce000 */
[----:B------:R1:W4:Y:S01]  /*5a50*/  MUFU.EX2 R69, R74 ;  /* 0x0000004a00457308 */ /* 0x0003220000000800 */
[----:B--2---:R-:W-:-:S01]  /*5a60*/  FADD R70, R12, R33 ;  /* 0x000000210c467221 */ /* 0x004fc20000000000 */
[----:B------:R-:W-:-:S02]  /*5a70*/  F2FP.SATFINITE.E4M3.F32.PACK_AB_MERGE_C R12, RZ, R12, RZ ;  /* 0x0000000cff0c723e */ /* 0x000fc400048070ff */
[----:B------:R-:W-:Y:S01]  /*5a80*/  @!P5 FMUL R75, R75, 0.5 ;  /* 0x3f0000004b4bd820 */ /* 0x000fe20000400000 */
[----:B------:R-:W-:Y:S02]  /*5a90*/  F2FP.SATFINITE.E4M3.F32.PACK_AB_MERGE_C R33, RZ, R33, RZ ;  /* 0x00000021ff21723e */ /* 0x000fe400048070ff */
[----:B------:R-:W-:Y:S01]  /*5aa0*/  LOP3.LUT R12, R12, 0xff, RZ, 0xc0, !PT ;  /* 0x000000ff0c0c7812 */ /* 0x000fe200078ec0ff */
[----:B------:R2:W5:Y:S01]  /*5ab0*/  MUFU.EX2 R62, R75 ;  /* 0x0000004b003e7308 */ /* 0x0005620000000800 */
[----:B---3--:R-:W-:Y:S01]  /*5ac0*/  @!P2 FMUL R67, R67, R67 ;  /* 0x000000434343a220 */ /* 0x008fe20000400000 */
[----:B------:R-:W-:Y:S01]  /*5ad0*/  FSETP.GEU.AND P2, PT, R82, -126, PT ;  /* 0xc2fc00005200780b */ /* 0x000fe20003f4e000 */
[----:B-1----:R-:W-:-:S01]  /*5ae0*/  FADD R74, R17, R40 ;  /* 0x00000028114a7221 */ /* 0x002fc20000000000 */
[----:B------:R-:W-:Y:S01]  /*5af0*/  @!P6 FMUL R77, R77, 0.5 ;  /* 0x3f0000004d4de820 */ /* 0x000fe20000400000 */
[----:B------:R-:W-:Y:S02]  /*5b00*/  F2FP.SATFINITE.E4M3.F32.PACK_AB_MERGE_C R17, RZ, R17, RZ ;  /* 0x00000011ff11723e */ /* 0x000fe400048070ff */
[----:B------:R-:W-:Y:S01]  /*5b10*/  LOP3.LUT R33, R33, 0xff, RZ, 0xc0, !PT ;  /* 0x000000ff21217812 */ /* 0x000fe200078ec0ff */
[----:B------:R1:W3:Y:S01]  /*5b20*/  MUFU.EX2 R73, R77 ;  /* 0x0000004d00497308 */ /* 0x0002e20000000800 */
[----:B----4-:R-:W-:Y:S01]  /*5b30*/  @!P3 FMUL R69, R69, R69 ;  /* 0x000000454545b220 */ /* 0x010fe20000400000 */
[----:B------:R-:W-:Y:S01]  /*5b40*/  FSETP.GEU.AND P3, PT, R83, -126, PT ;  /* 0xc2fc00005300780b */ /* 0x000fe20003f6e000 */
[----:B--2---:R-:W-:-:S01]  /*5b50*/  FADD R75, R21, R48 ;  /* 0x00000030154b7221 */ /* 0x004fc20000000000 */
[----:B------:R-:W-:Y:S01]  /*5b60*/  F2FP.SATFINITE.E4M3.F32.PACK_AB_MERGE_C R21, RZ, R21, RZ ;  /* 0x00000015ff15723e */ /* 0x000fe200048070ff */
[----:B------:R-:W-:-:S01]  /*5b70*/  FADD R137, R46, R69 ;  /* 0x000000452e897221 */ /* 0x000fc20000000000 */
[----:B------:R-:W-:Y:S01]  /*5b80*/  F2FP.SATFINITE.E4M3.F32.PACK_AB_MERGE_C R46, RZ, R46, RZ ;  /* 0x0000002eff2e723e */ /* 0x000fe200048070ff */
[----:B------:R-:W-:Y:S01]  /*5b90*/  @!P2 FMUL R82, R82, 0.5 ;  /* 0x3f0000005252a820 */ /* 0x000fe20000400000 */
[----:B------:R-:W-:Y:S01]  /*5ba0*/  FADD R80, R70, R75 ;  /* 0x0000004b46507221 */ /* 0x000fe20000000000 */
[----:B-----5:R-:W-:Y:S01]  /*5bb0*/  @!P5 FMUL R62, R62, R62 ;  /* 0x0000003e3e3ed220 */ /* 0x020fe20000400000 */
[----:B------:R-:W-:Y:S01]  /*5bc0*/  FSETP.GEU.AND P5, PT, R78, -126, PT ;  /* 0xc2fc00004e00780b */ /* 0x000fe20003fae000 */
[----:B------:R-:W2:Y:S01]  /*5bd0*/  MUFU.EX2 R71, R82 ;  /* 0x0000005200477308 */ /* 0x000ea20000000800 */
[----:B------:R-:W-:-:S01]  /*5be0*/  FADD R75, R22, R53 ;  /* 0x00000035164b7221 */ /* 0x000fc20000000000 */
[----:B-1----:R-:W-:Y:S01]  /*5bf0*/  FADD R77, R25, R56 ;  /* 0x00000038194d7221 */ /* 0x002fe20000000000 */
[----:B------:R-:W-:Y:S01]  /*5c00*/  F2FP.SATFINITE.E4M3.F32.PACK_AB_MERGE_C R22, RZ, R22, RZ ;  /* 0x00000016ff16723e */ /* 0x000fe200048070ff */
[----:B------:R-:W-:Y:S01]  /*5c10*/  @!P3 FMUL R83, R83, 0.5 ;  /* 0x3f0000005353b820 */ /* 0x000fe20000400000 */
[----:B------:R-:W-:-:S01]  /*5c20*/  FADD R81, R72, R75 ;  /* 0x0000004b48517221 */ /* 0x000fc20000000000 */
[----:B---3--:R-:W-:Y:S01]  /*5c30*/  @!P6 FMUL R73, R73, R73 ;  /* 0x000000494949e220 */ /* 0x008fe20000400000 */
[----:B------:R-:W-:Y:S01]  /*5c40*/  FSETP.GEU.AND P6, PT, R84, -126, PT ;  /* 0xc2fc00005400780b */ /* 0x000fe20003fce000 */
[----:B------:R1:W3:Y:S01]  /*5c50*/  MUFU.EX2 R11, R83 ;  /* 0x00000053000b7308 */ /* 0x0002e20000000800 */
[----:B------:R-:W-:-:S01]  /*5c60*/  FADD R75, R18, R45 ;  /* 0x0000002d124b7221 */ /* 0x000fc20000000000 */
[----:B------:R-:W-:Y:S01]  /*5c70*/  FADD R138, R43, R62 ;  /* 0x0000003e2b8a7221 */ /* 0x000fe20000000000 */
[----:B------:R-:W-:Y:S01]  /*5c80*/  F2FP.SATFINITE.E4M3.F32.PACK_AB_MERGE_C R43, RZ, R43, RZ ;  /* 0x0000002bff2b723e */ /* 0x000fe200048070ff */
[----:B------:R-:W-:Y:S01]  /*5c90*/  @!P5 FMUL R78, R78, 0.5 ;  /* 0x3f0000004e4ed820 */ /* 0x000fe20000400000 */
[----:B------:R-:W-:Y:S01]  /*5ca0*/  LOP3.LUT R21, R21, 0xff, RZ, 0xc0, !PT ;  /* 0x000000ff15157812 */ /* 0x000fe200078ec0ff */
[----:B------:R-:W-:Y:S01]  /*5cb0*/  IMAD.U32 R46, R46, 0x10000, RZ ;  /* 0x000100002e2e7824 */ /* 0x000fe200078e00ff */
[----:B------:R-:W-:Y:S01]  /*5cc0*/  LOP3.LUT R22, R22, 0xffff, RZ, 0xc0, !PT ;  /* 0x0000ffff16167812 */ /* 0x000fe200078ec0ff */
[----:B------:R4:W-:Y:S01]  /*5cd0*/  MUFU.EX2 R70, R78 ;  /* 0x0000004e00467308 */ /* 0x0009e20000000800 */
[----:B-1----:R-:W-:-:S01]  /*5ce0*/  FADD R83, R74, R77 ;  /* 0x0000004d4a537221 */ /* 0x002fc20000000000 */
[----:B------:R-:W-:Y:S01]  /*5cf0*/  FADD R74, R15, R36 ;  /* 0x000000240f4a7221 */ /* 0x000fe20000000000 */
[----:B------:R-:W-:-:S01]  /*5d00*/  FADD R77, R23, R52 ;  /* 0x00000034174d7221 */ /* 0x000fc20000000000 */
[----:B--2---:R-:W-:Y:S01]  /*5d10*/  @!P2 FMUL R71, R71, R71 ;  /* 0x000000474747a220 */ /* 0x004fe20000400000 */
[----:B------:R-:W-:Y:S01]  /*5d20*/  FSETP.GEU.AND P2, PT, R86, -126, PT ;  /* 0xc2fc00005600780b */ /* 0x000fe20003f4e000 */
[----:B------:R-:W-:Y:S01]  /*5d30*/  @!P6 FMUL R84, R84, 0.5 ;  /* 0x3f0000005454e820 */ /* 0x000fe20000400000 */
[----:B------:R-:W-:Y:S01]  /*5d40*/  F2FP.SATFINITE.E4M3.F32.PACK_AB_MERGE_C R15, RZ, R15, RZ ;  /* 0x0000000fff0f723e */ /* 0x000fe200048070ff */
[----:B------:R-:W-:Y:S01]  /*5d50*/  FADD R80, R80, R83 ;  /* 0x0000005350507221 */ /* 0x000fe20000000000 */
[----:B----4-:R-:W-:-:S01]  /*5d60*/  FADD R78, R28, R61 ;  /* 0x0000003d1c4e7221 */ /* 0x010fc20000000000 */
[----:B---3--:R-:W-:Y:S01]  /*5d70*/  @!P3 FMUL R11, R11, R11 ;  /* 0x0000000b0b0bb220 */ /* 0x008fe20000400000 */
[----:B------:R1:W2:Y:S01]  /*5d80*/  MUFU.EX2 R72, R84 ;  /* 0x0000005400487308 */ /* 0x0002a20000000800 */
[----:B------:R-:W-:Y:S01]  /*5d90*/  FSETP.GEU.AND P3, PT, R87, -126, PT ;  /* 0xc2fc00005700780b */ /* 0x000fe20003f6e000 */
[----:B------:R-:W-:Y:S01]  /*5da0*/  FADD R82, R75, R78 ;  /* 0x0000004e4b527221 */ /* 0x000fe20000000000 */
[----:B------:R-:W-:-:S01]  /*5db0*/  FADD R78, R74, R77 ;  /* 0x0000004d4a4e7221 */ /* 0x000fc20000000000 */
[----:B------:R-:W-:Y:S01]  /*5dc0*/  FADD R74, R16, R41 ;  /* 0x00000029104a7221 */ /* 0x000fe20000000000 */
[----:B------:R-:W-:Y:S01]  /*5dd0*/  F2FP.SATFINITE.E4M3.F32.PACK_AB_MERGE_C R16, RZ, R16, RZ ;  /* 0x00000010ff10723e */ /* 0x000fe200048070ff */
[----:B------:R-:W-:Y:S01]  /*5de0*/  FADD R77, R24, R57 ;  /* 0x00000039184d7221 */ /* 0x000fe20000000000 */
[----:B------:R-:W-:Y:S01]  /*5df0*/  LOP3.LUT R15, R15, 0xff, RZ, 0xc0, !PT ;  /* 0x000000ff0f0f7812 */ /* 0x000fe200078ec0ff */
[----:B------:R-:W-:Y:S01]  /*5e00*/  @!P2 FMUL R86, R86, 0.5 ;  /* 0x3f0000005656a820 */ /* 0x000fe20000400000 */
[----:B-1----:R-:W-:-:S01]  /*5e10*/  FADD R84, R60, R65 ;  /* 0x000000413c547221 */ /* 0x002fc20000000000 */
[----:B------:R-:W-:Y:S01]  /*5e20*/  LOP3.LUT R16, R16, 0xffff, RZ, 0xc0, !PT ;  /* 0x0000ffff10107812 */ /* 0x000fe200078ec0ff */
[----:B------:R-:W-:-:S01]  /*5e30*/  FADD R77, R74, R77 ;  /* 0x0000004d4a4d7221 */ /* 0x000fc20000000000 */
[----:B------:R-:W-:Y:S01]  /*5e40*/  F2FP.SATFINITE.E4M3.F32.PACK_AB_MERGE_C R60, RZ, R60, RZ ;  /* 0x0000003cff3c723e */ /* 0x000fe200048070ff */
[----:B------:R-:W-:-:S01]  /*5e50*/  FADD R142, R84, R137 ;  /* 0x00000089548e7221 */ /* 0x000fc20000000000 */
[----:B------:R-:W-:Y:S01]  /*5e60*/  LOP3.LUT R83, R14, 0xffff, RZ, 0xc0, !PT ;  /* 0x0000ffff0e537812 */ /* 0x000fe200078ec0ff */
[----:B------:R-:W-:-:S01]  /*5e70*/  FADD R84, R31, R66 ;  /* 0x000000421f547221 */ /* 0x000fc20000000000 */
[----:B------:R-:W-:Y:S01]  /*5e80*/  PRMT R16, R16, 0x7604, R15 ;  /* 0x0000760410107816 */ /* 0x000fe2000000000f */
[----:B------:R-:W-:Y:S01]  /*5e90*/  IMAD.U32 R15, R60, 0x10000, RZ ;  /* 0x000100003c0f7824 */ /* 0x000fe200078e00ff */
[----:B------:R-:W-:Y:S01]  /*5ea0*/  F2FP.SATFINITE.E4M3.F32.PACK_AB_MERGE_C R36, RZ, R36, RZ ;  /* 0x00000024ff24723e */ /* 0x000fe200048070ff */
[----:B------:R1:W3:Y:S01]  /*5eb0*/  MUFU.EX2 R75, R86 ;  /* 0x00000056004b7308 */ /* 0x0002e20000000800 */
[----:B------:R-:W-:Y:S01]  /*5ec0*/  F2FP.SATFINITE.E4M3.F32.PACK_AB_MERGE_C R41, RZ, R41, RZ ;  /* 0x00000029ff29723e */ /* 0x000fe200048070ff */
[----:B------:R-:W-:Y:S01]  /*5ed0*/  @!P3 FMUL R87, R87, 0.5 ;  /* 0x3f0000005757b820 */ /* 0x000fe20000400000 */
[----:B------:R-:W-:Y:S01]  /*5ee0*/  PRMT R12, R83, 0x7604, R12 ;  /* 0x00007604530c7816 */ /* 0x000fe2000000000c */
[----:B------:R-:W-:Y:S01]  /*5ef0*/  FADD R141, R54, R71 ;  /* 0x00000047368d7221 */ /* 0x000fe20000000000 */
[----:B------:R-:W-:Y:S01]  /*5f00*/  F2FP.SATFINITE.E4M3.F32.PACK_AB_MERGE_C R66, RZ, R66, RZ ;  /* 0x00000042ff42723e */ /* 0x000fe200048070ff */
[----:B------:R-:W-:Y:S01]  /*5f10*/  FADD R139, R64, R73 ;  /* 0x00000049408b7221 */ /* 0x000fe20000000000 */
[----:B------:R-:W-:Y:S01]  /*5f20*/  LOP3.LUT R36, R36, 0xff, RZ, 0xc0, !PT ;  /* 0x000000ff24247812 */ /* 0x000fe200078ec0ff */
[----:B------:R4:W5:Y:S01]  /*5f30*/  MUFU.EX2 R74, R87 ;  /* 0x00000057004a7308 */ /* 0x0009620000000800 */
[----:B------:R-:W-:Y:S01]  /*5f40*/  LOP3.LUT R41, R41, 0xffff, RZ, 0xc0, !PT ;  /* 0x0000ffff29297812 */ /* 0x000fe200078ec0ff */
[----:B-1----:R-:W-:Y:S01]  /*5f50*/  FADD R86, R35, R68 ;  /* 0x0000004423567221 */ /* 0x002fe20000000000 */
[----:B------:R-:W-:Y:S01]  /*5f60*/  LOP3.LUT R12, R12, 0xff0000, R15, 0xf8, !PT ;  /* 0x00ff00000c0c7812 */ /* 0x000fe200078ef80f */
[----:B------:R-:W-:Y:S01]  /*5f70*/  IMAD.U32 R15, R66, 0x10000, RZ ;  /* 0x00010000420f7824 */ /* 0x000fe200078e00ff */
[----:B------:R-:W-:Y:S01]  /*5f80*/  PRMT R36, R41, 0x7604, R36 ;  /* 0x0000760429247816 */ /* 0x000fe20000000024 */
[----:B--2---:R-:W-:Y:S01]  /*5f90*/  @!P6 FMUL R72, R72, R72 ;  /* 0x000000484848e220 */ /* 0x004fe20000400000 */
[----:B------:R-:W-:Y:S01]  /*5fa0*/  LOP3.LUT R43, R43, 0xffff, RZ, 0xc0, !PT ;  /* 0x0000ffff2b2b7812 */ /* 0x000fe200078ec0ff */
[----:B------:R-:W-:Y:S01]  /*5fb0*/  FADD R141, R86, R141 ;  /* 0x0000008d568d7221 */ /* 0x000fe20000000000 */
[----:B------:R-:W-:Y:S01]  /*5fc0*/  LOP3.LUT R36, R36, 0xff0000, R15, 0xf8, !PT ;  /* 0x00ff000024247812 */ /* 0x000fe200078ef80f */
[----:B------:R-:W-:Y:S01]  /*5fd0*/  IMAD.SHL.U32 R15, R30, 0x1000000, RZ ;  /* 0x010000001e0f7824 */ /* 0x000fe200078e00ff */
[----:B------:R-:W-:Y:S01]  /*5fe0*/  PRMT R21, R22, 0x7604, R21 ;  /* 0x0000760416157816 */ /* 0x000fe20000000015 */
[----:B---3--:R-:W-:Y:S01]  /*5ff0*/  @!P2 FMUL R75, R75, R75 ;  /* 0x0000004b4b4ba220 */ /* 0x008fe20000400000 */
[----:B------:R-:W-:Y:S01]  /*6000*/  F2FP.SATFINITE.E4M3.F32.PACK_AB_MERGE_C R18, RZ, R18, RZ ;  /* 0x00000012ff12723e */ /* 0x000fe200048070ff */
[----:B------:R-:W-:Y:S01]  /*6010*/  FADD R139, R84, R139 ;  /* 0x0000008b548b7221 */ /* 0x000fe20000000000 */
[----:B------:R-:W-:Y:S01]  /*6020*/  LOP3.LUT R15, R12, R15, RZ, 0xfc, !PT ;  /* 0x0000000f0c0f7212 */ /* 0x000fe200078efcff */
[----:B------:R-:W-:Y:S01]  /*6030*/  IMAD.SHL.U32 R12, R43, 0x1000000, RZ ;  /* 0x010000002b0c7824 */ /* 0x000fe200078e00ff */
[----:B------:R-:W-:Y:S01]  /*6040*/  LOP3.LUT R21, R21, 0xff0000, R46, 0xf8, !PT ;  /* 0x00ff000015157812 */ /* 0x000fe200078ef82e */
[----:B------:R-:W-:Y:S01]  /*6050*/  FADD R86, R47, R72 ;  /* 0x000000482f567221 */ /* 0x000fe20000000000 */
[----:B------:R-:W-:Y:S01]  /*6060*/  LOP3.LUT R14, R37, 0xffff, RZ, 0xc0, !PT ;  /* 0x0000ffff250e7812 */ /* 0x000fe200078ec0ff */
[----:B------:R-:W-:Y:S01]  /*6070*/  FADD R137, R38, R63 ;  /* 0x0000003f26897221 */ /* 0x000fe20000000000 */
[----:B------:R-:W-:Y:S01]  /*6080*/  F2FP.SATFINITE.E4M3.F32.PACK_AB_MERGE_C R35, RZ, R35, RZ ;  /* 0x00000023ff23723e */ /* 0x000fe200048070ff */
[----:B------:R-:W-:Y:S01]  /*6090*/  FADD R140, R50, R11 ;  /* 0x0000000b328c7221 */ /* 0x000fe20000000000 */
[----:B------:R-:W-:Y:S01]  /*60a0*/  LOP3.LUT R21, R21, R12, RZ, 0xfc, !PT ;  /* 0x0000000c15157212 */ /* 0x000fe200078efcff */
[----:B------:R-:W-:Y:S01]  /*60b0*/  FMUL R12, R13, UR20 ;  /* 0x000000140d0c7c20 */ /* 0x000fe20008400000 */
[----:B------:R-:W-:Y:S01]  /*60c0*/  LOP3.LUT R17, R17, 0xff, RZ, 0xc0, !PT ;  /* 0x000000ff11117812 */ /* 0x000fe200078ec0ff */
[----:B------:R-:W-:Y:S01]  /*60d0*/  FADD R84, R42, R67 ;  /* 0x000000432a547221 */ /* 0x000fe20000000000 */
[----:B------:R-:W-:Y:S01]  /*60e0*/  LOP3.LUT R18, R18, 0xffff, RZ, 0xc0, !PT ;  /* 0x0000ffff12127812 */ /* 0x000fe200078ec0ff */
[----:B----4-:R-:W-:Y:S01]  /*60f0*/  FADD R87, R58, R75 ;  /* 0x0000004b3a577221 */ /* 0x010fe20000000000 */
[----:B------:R-:W-:Y:S01]  /*6100*/  F2FP.SATFINITE.E4M3.F32.PACK_AB_MERGE_C R23, RZ, R23, RZ ;  /* 0x00000017ff17723e */ /* 0x000fe200048070ff */
[----:B------:R-:W-:Y:S01]  /*6110*/  @!P5 FMUL R70, R70, R70 ;  /* 0x000000464646d220 */ /* 0x000fe20000400000 */
[----:B------:R-:W-:Y:S01]  /*6120*/  F2FP.SATFINITE.E4M3.F32.PACK_AB_MERGE_C R24, RZ, R24, RZ ;  /* 0x00000018ff18723e */ /* 0x000fe200048070ff */
[----:B-----5:R-:W-:Y:S01]  /*6130*/  @!P3 FMUL R74, R74, R74 ;  /* 0x0000004a4a4ab220 */ /* 0x020fe20000400000 */
[----:B------:R-:W-:Y:S01]  /*6140*/  F2FP.SATFINITE.E4M3.F32.PACK_AB_MERGE_C R65, RZ, R65, RZ ;  /* 0x00000041ff41723e */ /* 0x000fe200048070ff */
[----:B------:R-:W-:Y:S01]  /*6150*/  FADD R138, R79, R138 ;  /* 0x0000008a4f8a7221 */ /* 0x000fe20000000000 */
[----:B------:R-:W-:Y:S01]  /*6160*/  F2FP.SATFINITE.E4M3.F32.PACK_AB_MERGE_C R64, RZ, R64, RZ ;  /* 0x00000040ff40723e */ /* 0x000fe200048070ff */
[----:B------:R-:W-:Y:S01]  /*6170*/  FADD R137, R137, R140 ;  /* 0x0000008c89897221 */ /* 0x000fe20000000000 */
[----:B------:R-:W-:Y:S01]  /*6180*/  F2FP.SATFINITE.E4M3.F32.PACK_AB_MERGE_C R47, RZ, R47, RZ ;  /* 0x0000002fff2f723e */ /* 0x000fe200048070ff */
[----:B------:R-:W-:Y:S01]  /*6190*/  FADD R79, R34, R59 ;  /* 0x0000003b224f7221 */ /* 0x000fe20000000000 */
[----:B------:R-:W-:Y:S01]  /*61a0*/  FSETP.GEU.AND P2, PT, R136, -126, PT ;  /* 0xc2fc00008800780b */ /* 0x000fe20003f4e000 */
[----:B------:R-:W-:Y:S01]  /*61b0*/  FADD R140, R84, R87 ;  /* 0x00000057548c7221 */ /* 0x000fe20000000000 */
[----:B------:R-:W-:Y:S01]  /*61c0*/  PRMT R33, R14, 0x7604, R33 ;  /* 0x000076040e217816 */ /* 0x000fe20000000021 */
[----:B------:R-:W-:Y:S01]  /*61d0*/  IMAD.U32 R14, R35, 0x10000, RZ ;  /* 0x00010000230e7824 */ /* 0x000fe200078e00ff */
[----:B------:R-:W-:Y:S01]  /*61e0*/  F2FP.SATFINITE.E4M3.F32.PACK_AB_MERGE_C R40, RZ, R40, RZ ;  /* 0x00000028ff28723e */ /* 0x000fe200048070ff */
[----:B------:R-:W-:Y:S01]  /*61f0*/  IMAD.U32 R64, R64, 0x10000, RZ ;  /* 0x0001000040407824 */ /* 0x000fe200078e00ff */
[----:B------:R-:W-:Y:S01]  /*6200*/  F2FP.SATFINITE.E4M3.F32.PACK_AB_MERGE_C R45, RZ, R45, RZ ;  /* 0x0000002dff2d723e */ /* 0x000fe200048070ff */
[----:B------:R-:W-:Y:S01]  /*6210*/  FADD R84, R39, R70 ;  /* 0x0000004627547221 */ /* 0x000fe20000000000 */
[----:B------:R-:W-:Y:S01]  /*6220*/  F2FP.SATFINITE.E4M3.F32.PACK_AB_MERGE_C R42, RZ, R42, RZ ;  /* 0x0000002aff2a723e */ /* 0x000fe200048070ff */
[----:B------:R-:W-:Y:S01]  /*6230*/  FADD R87, R51, R74 ;  /* 0x0000004a33577221 */ /* 0x000fe20000000000 */
[----:B------:R-:W-:Y:S01]  /*6240*/  PRMT R17, R18, 0x7604, R17 ;  /* 0x0000760412117816 */ /* 0x000fe20000000011 */
[----:B------:R-:W-:Y:S01]  /*6250*/  IMAD.U32 R18, R65, 0x10000, RZ ;  /* 0x0001000041127824 */ /* 0x000fe200078e00ff */
[----:B------:R-:W-:Y:S01]  /*6260*/  LOP3.LUT R23, R23, 0xff, RZ, 0xc0, !PT ;  /* 0x000000ff17177812 */ /* 0x000fe200078ec0ff */
[----:B------:R-:W-:Y:S01]  /*6270*/  IMAD.U32 R42, R42, 0x10000, RZ ;  /* 0x000100002a2a7824 */ /* 0x000fe200078e00ff */
[----:B------:R-:W-:Y:S01]  /*6280*/  LOP3.LUT R24, R24, 0xffff, RZ, 0xc0, !PT ;  /* 0x0000ffff18187812 */ /* 0x000fe200078ec0ff */
[----:B------:R-:W-:Y:S01]  /*6290*/  @!P2 FMUL R136, R136, 0.5 ;  /* 0x3f0000008888a820 */ /* 0x000fe20000400000 */
[----:B------:R-:W-:Y:S01]  /*62a0*/  F2FP.SATFINITE.E4M3.F32.PACK_AB_MERGE_C R68, RZ, R68, RZ ;  /* 0x00000044ff44723e */ /* 0x000fe200048070ff */
[----:B------:R-:W-:Y:S01]  /*62b0*/  FADD R79, R79, R86 ;  /* 0x000000564f4f7221 */ /* 0x000fe20000000000 */
[----:B------:R-:W-:Y:S01]  /*62c0*/  F2FP.SATFINITE.E4M3.F32.PACK_AB_MERGE_C R38, RZ, R38, RZ ;  /* 0x00000026ff26723e */ /* 0x000fe200048070ff */
[----:B------:R-:W1:Y:S01]  /*62d0*/  MUFU.EX2 R13, R136 ;  /* 0x00000088000d7308 */ /* 0x000e620000000800 */
[----:B------:R-:W-:Y:S01]  /*62e0*/  FSETP.GEU.AND P3, PT, R12, -126, PT ;  /* 0xc2fc00000c00780b */ /* 0x000fe20003f6e000 */
[----:B------:R-:W-:Y:S01]  /*62f0*/  FADD R84, R84, R87 ;  /* 0x0000005754547221 */ /* 0x000fe20000000000 */
[----:B------:R-:W-:Y:S01]  /*6300*/  LOP3.LUT R47, R47, 0xffff, RZ, 0xc0, !PT ;  /* 0x0000ffff2f2f7812 */ /* 0x000fe200078ec0ff */
[----:B------:R-:W-:Y:S01]  /*6310*/  FADD R81, R81, R82 ;  /* 0x0000005251517221 */ /* 0x000fe20000000000 */
[----:B------:R-:W-:Y:S01]  /*6320*/  LOP3.LUT R40, R40, 0xff, RZ, 0xc0, !PT ;  /* 0x000000ff28287812 */ /* 0x000fe200078ec0ff */
[----:B------:R-:W-:Y:S01]  /*6330*/  FADD R85, R78, R85 ;  /* 0x000000554e557221 */ /* 0x000fe20000000000 */
[----:B------:R-:W-:Y:S01]  /*6340*/  LOP3.LUT R45, R45, 0xffff, RZ, 0xc0, !PT ;  /* 0x0000ffff2d2d7812 */ /* 0x000fe200078ec0ff */
[----:B------:R-:W-:Y:S01]  /*6350*/  FADD R76, R77, R76 ;  /* 0x0000004c4d4c7221 */ /* 0x000fe20000000000 */
[----:B------:R-:W-:Y:S01]  /*6360*/  F2FP.SATFINITE.E4M3.F32.PACK_AB_MERGE_C R31, RZ, R31, RZ ;  /* 0x0000001fff1f723e */ /* 0x000fe200048070ff */
[----:B------:R-:W-:Y:S01]  /*6370*/  FADD R141, R142, R141 ;  /* 0x0000008d8e8d7221 */ /* 0x000fe20000000000 */
[----:B------:R-:W-:Y:S01]  /*6380*/  F2FP.SATFINITE.E4M3.F32.PACK_AB_MERGE_C R34, RZ, R34, RZ ;  /* 0x00000022ff22723e */ /* 0x000fe200048070ff */
[----:B------:R-:W-:Y:S01]  /*6390*/  FADD R137, R138, R137 ;  /* 0x000000898a897221 */ /* 0x000fe20000000000 */
[----:B------:R-:W-:Y:S01]  /*63a0*/  PRMT R23, R24, 0x7604, R23 ;  /* 0x0000760418177816 */ /* 0x000fe20000000017 */
[----:B------:R-:W-:Y:S01]  /*63b0*/  IMAD.U32 R31, R31, 0x10000, RZ ;  /* 0x000100001f1f7824 */ /* 0x000fe200078e00ff */
[----:B------:R-:W-:Y:S01]  /*63c0*/  F2FP.SATFINITE.E4M3.F32.PACK_AB_MERGE_C R52, RZ, R52, RZ ;  /* 0x00000034ff34723e */ /* 0x000fe200048070ff */
[----:B------:R-:W-:Y:S01]  /*63d0*/  @!P3 FMUL R12, R12, 0.5 ;  /* 0x3f0000000c0cb820 */ /* 0x000fe20000400000 */
[----:B------:R-:W-:Y:S01]  /*63e0*/  F2FP.SATFINITE.E4M3.F32.PACK_AB_MERGE_C R57, RZ, R57, RZ ;  /* 0x00000039ff39723e */ /* 0x000fe200048070ff */
[----:B------:R-:W-:Y:S01]  /*63f0*/  FADD R140, R139, R140 ;  /* 0x0000008c8b8c7221 */ /* 0x000fe20000000000 */
[----:B------:R-:W-:Y:S01]  /*6400*/  LOP3.LUT R14, R17, 0xff0000, R14, 0xf8, !PT ;  /* 0x00ff0000110e7812 */ /* 0x000fe200078ef80e */
[----:B------:R-:W-:Y:S01]  /*6410*/  IMAD.U32 R17, R68, 0x10000, RZ ;  /* 0x0001000044117824 */ /* 0x000fe200078e00ff */
[----:B------:R-:W-:Y:S01]  /*6420*/  F2FP.SATFINITE.E4M3.F32.PACK_AB_MERGE_C R39, RZ, R39, RZ ;  /* 0x00000027ff27723e */ /* 0x000fe200048070ff */
[----:B------:R-:W2:Y:S01]  /*6430*/  MUFU.EX2 R12, R12 ;  /* 0x0000000c000c7308 */ /* 0x000ea20000000800 */
[----:B------:R-:W-:Y:S01]  /*6440*/  LOP3.LUT R38, R38, 0xffff, RZ, 0xc0, !PT ;  /* 0x0000ffff26267812 */ /* 0x000fe200078ec0ff */
[----:B------:R-:W-:Y:S01]  /*6450*/  FADD R84, R79, R84 ;  /* 0x000000544f547221 */ /* 0x000fe20000000000 */
[----:B------:R-:W-:Y:S01]  /*6460*/  LOP3.LUT R33, R33, 0xff0000, R18, 0xf8, !PT ;  /* 0x00ff000021217812 */ /* 0x000fe200078ef812 */
[----:B------:R-:W-:Y:S01]  /*6470*/  IMAD.SHL.U32 R18, R47, 0x1000000, RZ ;  /* 0x010000002f127824 */ /* 0x000fe200078e00ff */
[----:B------:R-:W-:Y:S01]  /*6480*/  F2FP.SATFINITE.E4M3.F32.PACK_AB_MERGE_C R25, RZ, R25, RZ ;  /* 0x00000019ff19723e */ /* 0x000fe200048070ff */
[----:B------:R-:W-:Y:S01]  /*6490*/  FADD R80, R80, R85 ;  /* 0x0000005550507221 */ /* 0x000fe20000000000 */
[----:B------:R-:W-:Y:S01]  /*64a0*/  F2FP.SATFINITE.E4M3.F32.PACK_AB_MERGE_C R28, RZ, R28, RZ ;  /* 0x0000001cff1c723e */ /* 0x000fe200048070ff */
[----:B------:R-:W-:Y:S01]  /*64b0*/  FADD R81, R81, R76 ;  /* 0x0000004c51517221 */ /* 0x000fe20000000000 */
[----:B------:R-:W-:Y:S01]  /*64c0*/  PRMT R40, R45, 0x7604, R40 ;  /* 0x000076042d287816 */ /* 0x000fe20000000028 */
[----:B-1----:R-:W-:Y:S01]  /*64d0*/  @!P2 FMUL R13, R13, R13 ;  /* 0x0000000d0d0da220 */ /* 0x002fe20000400000 */
[----:B------:R-:W-:Y:S01]  /*64e0*/  F2FP.SATFINITE.E4M3.F32.PACK_AB_MERGE_C R73, RZ, R73, RZ ;  /* 0x00000049ff49723e */ /* 0x000fe200048070ff */
[----:B------:R-:W-:Y:S01]  /*64f0*/  FADD R140, R141, R140 ;  /* 0x0000008c8d8c7221 */ /* 0x000fe20000000000 */
[----:B------:R-:W-:Y:S01]  /*6500*/  LOP3.LUT R34, R34, 0xffff, RZ, 0xc0, !PT ;  /* 0x0000ffff22227812 */ /* 0x000fe200078ec0ff */
[----:B------:R-:W-:Y:S01]  /*6510*/  FADD R137, R137, R84 ;  /* 0x0000005489897221 */ /* 0x000fe20000000000 */
[----:B------:R-:W-:Y:S01]  /*6520*/  F2FP.SATFINITE.E4M3.F32.PACK_AB_MERGE_C R72, RZ, R72, RZ ;  /* 0x00000048ff48723e */ /* 0x000fe200048070ff */
[----:B------:R-:W-:Y:S01]  /*6530*/  IMAD.U32 R73, R73, 0x10000, RZ ;  /* 0x0001000049497824 */ /* 0x000fe200078e00ff */
[----:B------:R-:W-:Y:S01]  /*6540*/  LOP3.LUT R23, R23, 0xff0000, R64, 0xf8, !PT ;  /* 0x00ff000017177812 */ /* 0x000fe200078ef840 */
[----:B------:R-:W-:Y:S01]  /*6550*/  FADD R80, R80, R81 ;  /* 0x0000005150507221 */ /* 0x000fe20000000000 */
[----:B------:R-:W-:Y:S01]  /*6560*/  LOP3.LUT R52, R52, 0xff, RZ, 0xc0, !PT ;  /* 0x000000ff34347812 */ /* 0x000fe200078ec0ff */
[----:B------:R-:W-:Y:S01]  /*6570*/  FADD R137, R140, R137 ;  /* 0x000000898c897221 */ /* 0x000fe20000000000 */
[----:B------:R-:W-:Y:S01]  /*6580*/  LOP3.LUT R57, R57, 0xffff, RZ, 0xc0, !PT ;  /* 0x0000ffff39397812 */ /* 0x000fe200078ec0ff */
[----:B--2---:R-:W-:Y:S01]  /*6590*/  @!P3 FMUL R12, R12, R12 ;  /* 0x0000000c0c0cb220 */ /* 0x004fe20000400000 */
[----:B------:R-:W-:Y:S01]  /*65a0*/  LOP3.LUT R42, R19, 0xff0000, R42, 0xf8, !PT ;  /* 0x00ff0000132a7812 */ /* 0x000fe200078ef82a */
[----:B------:R-:W-:Y:S01]  /*65b0*/  IMAD.SHL.U32 R19, R38, 0x1000000, RZ ;  /* 0x0100000026137824 */ /* 0x000fe200078e00ff */
[----:B------:R-:W-:Y:S01]  /*65c0*/  F2FP.SATFINITE.E4M3.F32.PACK_AB_MERGE_C R54, RZ, R54, RZ ;  /* 0x00000036ff36723e */ /* 0x000fe200048070ff */
[----:B------:R-:W-:Y:S01]  /*65d0*/  FFMA R6, R13, R6, R80 ;  /* 0x000000060d067223 */ /* 0x000fe20000000050 */
[----:B------:R-:W-:Y:S01]  /*65e0*/  F2FP.SATFINITE.E4M3.F32.PACK_AB_MERGE_C R58, RZ, R58, RZ ;  /* 0x0000003aff3a723e */ /* 0x000fe200048070ff */
[----:B------:R-:W-:Y:S01]  /*65f0*/  FMUL R88, R88, R13 ;  /* 0x0000000d58587220 */ /* 0x000fe20000400000 */
[----:B------:R-:W-:Y:S01]  /*6600*/  LOP3.LUT R39, R39, 0xffff, RZ, 0xc0, !PT ;  /* 0x0000ffff27277812 */ /* 0x000fe200078ec0ff */
[----:B------:R-:W-:Y:S01]  /*6610*/  IMAD.U32 R54, R54, 0x10000, RZ ;  /* 0x0001000036367824 */ /* 0x000fe200078e00ff */
[----:B------:R-:W-:Y:S01]  /*6620*/  F2FP.SATFINITE.E4M3.F32.PACK_AB_MERGE_C R50, RZ, R50, RZ ;  /* 0x00000032ff32723e */ /* 0x000fe200048070ff */
[----:B------:R-:W-:Y:S01]  /*6630*/  IMAD.U32 R58, R58, 0x10000, RZ ;  /* 0x000100003a3a7824 */ /* 0x000fe200078e00ff */
[----:B------:R-:W-:Y:S01]  /*6640*/  F2FP.SATFINITE.E4M3.F32.PACK_AB_MERGE_C R51, RZ, R51, RZ ;  /* 0x00000033ff33723e */ /* 0x000fe200048070ff */
[----:B------:R-:W-:Y:S01]  /*6650*/  IMAD.SHL.U32 R39, R39, 0x1000000, RZ ;  /* 0x0100000027277824 */ /* 0x000fe200078e00ff */
[----:B------:R-:W-:Y:S01]  /*6660*/  LOP3.LUT R25, R25, 0xff, RZ, 0xc0, !PT ;  /* 0x000000ff19197812 */ /* 0x000fe200078ec0ff */
[-C--:B------:R-:W-:Y:S01]  /*6670*/  FMUL R89, R89, R13.reuse ;  /* 0x0000000d59597220 */ /* 0x080fe20000400000 */
[----:B------:R-:W-:Y:S01]  /*6680*/  LOP3.LUT R28, R28, 0xffff, RZ, 0xc0, !PT ;  /* 0x0000ffff1c1c7812 */ /* 0x000fe200078ec0ff */
[-C--:B------:R-:W-:Y:S01]  /*6690*/  FMUL R92, R92, R13.reuse ;  /* 0x0000000d5c5c7220 */ /* 0x080fe20000400000 */
[----:B------:R-:W-:Y:S01]  /*66a0*/  F2FP.SATFINITE.E4M3.F32.PACK_AB_MERGE_C R48, RZ, R48, RZ ;  /* 0x00000030ff30723e */ /* 0x000fe200048070ff */
[----:B------:R-:W-:Y:S01]  /*66b0*/  FMUL R93, R93, R13 ;  /* 0x0000000d5d5d7220 */ /* 0x000fe20000400000 */
[----:B------:R-:W-:Y:S01]  /*66c0*/  F2FP.SATFINITE.E4M3.F32.PACK_AB_MERGE_C R53, RZ, R53, RZ ;  /* 0x00000035ff35723e */ /* 0x000fe200048070ff */
[-C--:B------:R-:W-:Y:S01]  /*66d0*/  FMUL R96, R96, R13.reuse ;  /* 0x0000000d60607220 */ /* 0x080fe20000400000 */
[----:B------:R-:W-:Y:S01]  /*66e0*/  F2FP.SATFINITE.E4M3.F32.PACK_AB_MERGE_C R56, RZ, R56, RZ ;  /* 0x00000038ff38723e */ /* 0x000fe200048070ff */
[----:B------:R-:W-:Y:S01]  /*66f0*/  FMUL R97, R97, R13 ;  /* 0x0000000d61617220 */ /* 0x000fe20000400000 */
[----:B------:R-:W-:Y:S01]  /*6700*/  F2FP.SATFINITE.E4M3.F32.PACK_AB_MERGE_C R61, RZ, R61, RZ ;  /* 0x0000003dff3d723e */ /* 0x000fe200048070ff */
[----:B------:R-:W-:Y:S01]  /*6710*/  FMUL R100, R100, R13 ;  /* 0x0000000d64647220 */ /* 0x000fe20000400000 */
[----:B------:R-:W-:Y:S01]  /*6720*/  LOP3.LUT R40, R40, 0xff0000, R17, 0xf8, !PT ;  /* 0x00ff000028287812 */ /* 0x000fe200078ef811 */
[----:B------:R-:W-:Y:S01]  /*6730*/  IMAD.SHL.U32 R17, R34, 0x1000000, RZ ;  /* 0x0100000022117824 */ /* 0x000fe200078e00ff */
[----:B------:R-:W-:Y:S01]  /*6740*/  F2FP.SATFINITE.E4M3.F32.PACK_AB_MERGE_C R59, RZ, R59, RZ ;  /* 0x0000003bff3b723e */ /* 0x000fe200048070ff */
[-C--:B------:R-:W-:Y:S01]  /*6750*/  FMUL R101, R101, R13.reuse ;  /* 0x0000000d65657220 */ /* 0x080fe20000400000 */
[----:B------:R-:W-:Y:S01]  /*6760*/  LOP3.LUT R72, R72, 0xffff, RZ, 0xc0, !PT ;  /* 0x0000ffff48487812 */ /* 0x000fe200078ec0ff */
[-C--:B------:R-:W-:Y:S01]  /*6770*/  FMUL R104, R104, R13.reuse ;  /* 0x0000000d68687220 */ /* 0x080fe20000400000 */
[----:B------:R-:W-:Y:S01]  /*6780*/  LOP3.LUT R18, R23, R18, RZ, 0xfc, !PT ;  /* 0x0000001217127212 */ /* 0x000fe200078efcff */
[-C--:B------:R-:W-:Y:S01]  /*6790*/  FMUL R105, R105, R13.reuse ;  /* 0x0000000d69697220 */ /* 0x080fe20000400000 */
[----:B------:R-:W-:Y:S01]  /*67a0*/  PRMT R52, R57, 0x7604, R52 ;  /* 0x0000760439347816 */ /* 0x000fe20000000034 */
[-C--:B------:R-:W-:Y:S01]  /*67b0*/  FMUL R108, R108, R13.reuse ;  /* 0x0000000d6c6c7220 */ /* 0x080fe20000400000 */
[----:B------:R-:W-:Y:S01]  /*67c0*/  LOP3.LUT R16, R16, 0xff0000, R31, 0xf8, !PT ;  /* 0x00ff000010107812 */ /* 0x000fe200078ef81f */
[----:B------:R-:W-:Y:S01]  /*67d0*/  FMUL R109, R109, R13 ;  /* 0x0000000d6d6d7220 */ /* 0x000fe20000400000 */
[----:B------:R-:W-:Y:S01]  /*67e0*/  F2FP.SATFINITE.E4M3.F32.PACK_AB_MERGE_C R69, RZ, R69, RZ ;  /* 0x00000045ff45723e */ /* 0x000fe200048070ff */
[----:B------:R-:W-:Y:S01]  /*67f0*/  FMUL R112, R112, R13 ;  /* 0x0000000d70707220 */ /* 0x000fe20000400000 */
[----:B------:R-:W-:Y:S01]  /*6800*/  F2FP.SATFINITE.E4M3.F32.PACK_AB_MERGE_C R71, RZ, R71, RZ ;  /* 0x00000047ff47723e */ /* 0x000fe200048070ff */
[----:B------:R-:W-:Y:S01]  /*6810*/  FMUL R113, R113, R13 ;  /* 0x0000000d71717220 */ /* 0x000fe20000400000 */
[----:B------:R-:W-:Y:S01]  /*6820*/  F2FP.SATFINITE.E4M3.F32.PACK_AB_MERGE_C R75, RZ, R75, RZ ;  /* 0x0000004bff4b723e */ /* 0x000fe200048070ff */
[----:B------:R-:W-:Y:S01]  /*6830*/  IMAD.U32 R69, R69, 0x10000, RZ ;  /* 0x0001000045457824 */ /* 0x000fe200078e00ff */
[----:B------:R-:W-:Y:S01]  /*6840*/  LOP3.LUT R50, R50, 0xffff, RZ, 0xc0, !PT ;  /* 0x0000ffff32327812 */ /* 0x000fe200078ec0ff */
[----:B------:R-:W-:Y:S01]  /*6850*/  IMAD.U32 R71, R71, 0x10000, RZ ;  /* 0x0001000047477824 */ /* 0x000fe200078e00ff */
[----:B------:R-:W-:Y:S01]  /*6860*/  LOP3.LUT R51, R51, 0xffff, RZ, 0xc0, !PT ;  /* 0x0000ffff33337812 */ /* 0x000fe200078ec0ff */
[----:B------:R-:W-:Y:S01]  /*6870*/  IMAD.U32 R75, R75, 0x10000, RZ ;  /* 0x000100004b4b7824 */ /* 0x000fe200078e00ff */
[----:B------:R-:W-:Y:S01]  /*6880*/  F2FP.SATFINITE.E4M3.F32.PACK_AB_MERGE_C R63, RZ, R63, RZ ;  /* 0x0000003fff3f723e */ /* 0x000fe200048070ff */
[----:B------:R-:W-:Y:S01]  /*6890*/  IMAD.SHL.U32 R50, R50, 0x1000000, RZ ;  /* 0x0100000032327824 */ /* 0x000fe200078e00ff */
[----:B------:R-:W-:Y:S01]  /*68a0*/  F2FP.SATFINITE.E4M3.F32.PACK_AB_MERGE_C R70, RZ, R70, RZ ;  /* 0x00000046ff46723e */ /* 0x000fe200048070ff */
[----:B------:R-:W-:Y:S01]  /*68b0*/  IMAD.SHL.U32 R20, R51, 0x1000000, RZ ;  /* 0x0100000033147824 */ /* 0x000fe200078e00ff */
[----:B------:R-:W-:Y:S01]  /*68c0*/  F2FP.SATFINITE.E4M3.F32.PACK_AB_MERGE_C R62, RZ, R62, RZ ;  /* 0x0000003eff3e723e */ /* 0x000fe200048070ff */
[----:B------:R-:W-:Y:S01]  /*68d0*/  FMUL R116, R116, R13 ;  /* 0x0000000d74747220 */ /* 0x000fe20000400000 */
[----:B------:R-:W-:Y:S01]  /*68e0*/  F2FP.SATFINITE.E4M3.F32.PACK_AB_MERGE_C R23, RZ, R11, RZ ;  /* 0x0000000bff17723e */ /* 0x000fe200048070ff */
[-C--:B------:R-:W-:Y:S01]  /*68f0*/  FMUL R117, R117, R13.reuse ;  /* 0x0000000d75757220 */ /* 0x080fe20000400000 */
[----:B------:R-:W-:Y:S01]  /*6900*/  F2FP.SATFINITE.E4M3.F32.PACK_AB_MERGE_C R74, RZ, R74, RZ ;  /* 0x0000004aff4a723e */ /* 0x000fe200048070ff */
[-C--:B------:R-:W-:Y:S01]  /*6910*/  FMUL R120, R120, R13.reuse ;  /* 0x0000000d78787220 */ /* 0x080fe20000400000 */
[----:B------:R-:W-:Y:S01]  /*6920*/  PRMT R25, R28, 0x7604, R25 ;  /* 0x000076041c197816 */ /* 0x000fe20000000019 */
[-C--:B------:R-:W-:Y:S01]  /*6930*/  FMUL R121, R121, R13.reuse ;  /* 0x0000000d79797220 */ /* 0x080fe20000400000 */
[----:B------:R-:W-:Y:S01]  /*6940*/  LOP3.LUT R44, R44, 0xff, RZ, 0xc0, !PT ;  /* 0x000000ff2c2c7812 */ /* 0x000fe200078ec0ff */
        /* <DEDUP_REMOVED lines=10> */
[----:B------:R-:W-:Y:S01]  /*69f0*/  FMUL R133, R133, R13 ;  /* 0x0000000d85857220 */ /* 0x000fe20000400000 */
[----:B------:R-:W-:Y:S01]  /*6a00*/  LOP3.LUT R27, R27, 0xffff, RZ, 0xc0, !PT ;  /* 0x0000ffff1b1b7812 */ /* 0x000fe200078ec0ff */
[----:B------:R-:W-:Y:S01]  /*6a10*/  FFMA R9, R12, R9, R137 ;  /* 0x000000090c097223 */ /* 0x000fe20000000089 */
[----:B------:R-:W-:Y:S01]  /*6a20*/  F2FP.SATFINITE.E4M3.F32.PACK_AB_MERGE_C R67, RZ, R67, RZ ;  /* 0x00000043ff43723e */ /* 0x000fe200048070ff */
[-C--:B------:R-:W-:Y:S01]  /*6a30*/  FMUL R90, R90, R12.reuse ;  /* 0x0000000c5a5a7220 */ /* 0x080fe20000400000 */
[----:B------:R-:W-:Y:S01]  /*6a40*/  LOP3.LUT R14, R14, R19, RZ, 0xfc, !PT ;  /* 0x000000130e0e7212 */ /* 0x000fe200078efcff */
[----:B------:R-:W-:Y:S01]  /*6a50*/  IMAD.SHL.U32 R19, R72, 0x1000000, RZ ;  /* 0x0100000048137824 */ /* 0x000fe200078e00ff */
[----:B------:R-:W-:Y:S01]  /*6a60*/  LOP3.LUT R55, R55, 0xffff, RZ, 0xc0, !PT ;  /* 0x0000ffff37377812 */ /* 0x000fe200078ec0ff */
[-C--:B------:R-:W-:Y:S01]  /*6a70*/  FMUL R91, R91, R12.reuse ;  /* 0x0000000c5b5b7220 */ /* 0x080fe20000400000 */
[----:B------:R-:W-:Y:S01]  /*6a80*/  LOP3.LUT R59, R59, 0xffff, RZ, 0xc0, !PT ;  /* 0x0000ffff3b3b7812 */ /* 0x000fe200078ec0ff */
[-C--:B------:R-:W-:Y:S01]  /*6a90*/  FMUL R94, R94, R12.reuse ;  /* 0x0000000c5e5e7220 */ /* 0x080fe20000400000 */
[----:B------:R-:W-:Y:S01]  /*6aa0*/  LOP3.LUT R52, R52, 0xff0000, R73, 0xf8, !PT ;  /* 0x00ff000034347812 */ /* 0x000fe200078ef849 */
[----:B------:R-:W-:Y:S01]  /*6ab0*/  IMAD.SHL.U32 R22, R55, 0x1000000, RZ ;  /* 0x0100000037167824 */ /* 0x000fe200078e00ff */
[----:B------:R-:W-:Y:S01]  /*6ac0*/  LOP3.LUT R16, R16, R17, RZ, 0xfc, !PT ;  /* 0x0000001110107212 */ /* 0x000fe200078efcff */
[----:B------:R-:W-:Y:S01]  /*6ad0*/  IMAD.SHL.U32 R59, R59, 0x1000000, RZ ;  /* 0x010000003b3b7824 */ /* 0x000fe200078e00ff */
[----:B------:R-:W-:Y:S01]  /*6ae0*/  LOP3.LUT R63, R63, 0xffff, RZ, 0xc0, !PT ;  /* 0x0000ffff3f3f7812 */ /* 0x000fe200078ec0ff */
[-C--:B------:R-:W-:Y:S01]  /*6af0*/  FMUL R95, R95, R12.reuse ;  /* 0x0000000c5f5f7220 */ /* 0x080fe20000400000 */
[----:B------:R-:W-:Y:S01]  /*6b00*/  LOP3.LUT R70, R70, 0xffff, RZ, 0xc0, !PT ;  /* 0x0000ffff46467812 */ /* 0x000fe200078ec0ff */
[-C--:B------:R-:W-:Y:S01]  /*6b10*/  FMUL R98, R98, R12.reuse ;  /* 0x0000000c62627220 */ /* 0x080fe20000400000 */
        /* <DEDUP_REMOVED lines=8> */
[----:B------:R-:W-:Y:S01]  /*6ba0*/  PRMT R48, R53, 0x7604, R48 ;  /* 0x0000760435307816 */ /* 0x000fe20000000030 */
[-C--:B------:R-:W-:Y:S01]  /*6bb0*/  FMUL R99, R99, R12.reuse ;  /* 0x0000000c63637220 */ /* 0x080fe20000400000 */
[----:B------:R-:W-:Y:S01]  /*6bc0*/  PRMT R56, R61, 0x7604, R56 ;  /* 0x000076043d387816 */ /* 0x000fe20000000038 */
[-C--:B------:R-:W-:Y:S01]  /*6bd0*/  FMUL R102, R102, R12.reuse ;  /* 0x0000000c66667220 */ /* 0x080fe20000400000 */
[----:B------:R-:W-:Y:S01]  /*6be0*/  PRMT R26, R27, 0x7604, R26 ;  /* 0x000076041b1a7816 */ /* 0x000fe2000000001a */
[-C--:B------:R-:W-:Y:S01]  /*6bf0*/  FMUL R103, R103, R12.reuse ;  /* 0x0000000c67677220 */ /* 0x080fe20000400000 */
[----:B------:R-:W-:Y:S01]  /*6c00*/  LOP3.LUT R25, R25, 0xff0000, R54, 0xf8, !PT ;  /* 0x00ff000019197812 */ /* 0x000fe200078ef836 */
[-C--:B------:R-:W-:Y:S01]  /*6c10*/  FMUL R106, R106, R12.reuse ;  /* 0x0000000c6a6a7220 */ /* 0x080fe20000400000 */
[----:B------:R-:W-:Y:S01]  /*6c20*/  LOP3.LUT R29, R29, 0xff0000, R58, 0xf8, !PT ;  /* 0x00ff00001d1d7812 */ /* 0x000fe200078ef83a */
[-C--:B------:R-:W-:Y:S01]  /*6c30*/  FMUL R107, R107, R12.reuse ;  /* 0x0000000c6b6b7220 */ /* 0x080fe20000400000 */
[----:B------:R-:W-:Y:S01]  /*6c40*/  SHF.L.U32 R67, R67, 0x10, RZ ;  /* 0x0000001043437819 */ /* 0x000fe200000006ff */
[-C--:B------:R-:W-:Y:S01]  /*6c50*/  FMUL R110, R110, R12.reuse ;  /* 0x0000000c6e6e7220 */ /* 0x080fe20000400000 */
[----:B------:R-:W-:Y:S01]  /*6c60*/  LOP3.LUT R39, R42, R39, RZ, 0xfc, !PT ;  /* 0x000000272a277212 */ /* 0x000fe200078efcff */
[-C--:B------:R-:W-:Y:S01]  /*6c70*/  FMUL R111, R111, R12.reuse ;  /* 0x0000000c6f6f7220 */ /* 0x080fe20000400000 */
[----:B------:R-:W-:Y:S01]  /*6c80*/  LOP3.LUT R52, R52, R19, RZ, 0xfc, !PT ;  /* 0x0000001334347212 */ /* 0x000fe200078efcff */
[----:B------:R-:W-:Y:S01]  /*6c90*/  IMAD.SHL.U32 R19, R74, 0x1000000, RZ ;  /* 0x010000004a137824 */ /* 0x000fe200078e00ff */
[----:B------:R-:W-:Y:S01]  /*6ca0*/  SEL R24, R16, R15, P4 ;  /* 0x0000000f10187207 */ /* 0x000fe20002000000 */
[----:B------:R-:W-:Y:S01]  /*6cb0*/  FMUL R114, R114, R12 ;  /* 0x0000000c72727220 */ /* 0x000fe20000400000 */
[----:B------:R-:W-:Y:S01]  /*6cc0*/  SEL R15, R15, R16, P4 ;  /* 0x000000100f0f7207 */ /* 0x000fe20002000000 */
[-C--:B------:R-:W-:Y:S01]  /*6cd0*/  FMUL R115, R115, R12.reuse ;  /* 0x0000000c73737220 */ /* 0x080fe20000400000 */
[----:B------:R-:W-:Y:S01]  /*6ce0*/  LOP3.LUT R44, R44, 0xff0000, R67, 0xf8, !PT ;  /* 0x00ff00002c2c7812 */ /* 0x000fe200078ef843 */
[----:B------:R1:W2:Y:S01]  /*6cf0*/  SHFL.IDX PT, R13, R24, R5, 0x1c1f ;  /* 0x001c1f05180d7589 */ /* 0x0002a200000e0000 */
[----:B------:R-:W-:Y:S01]  /*6d00*/  LOP3.LUT R48, R48, 0xff0000, R69, 0xf8, !PT ;  /* 0x00ff000030307812 */ /* 0x000fe200078ef845 */
[-C--:B------:R-:W-:Y:S01]  /*6d10*/  FMUL R118, R118, R12.reuse ;  /* 0x0000000c76767220 */ /* 0x080fe20000400000 */
[----:B------:R-:W-:Y:S01]  /*6d20*/  LOP3.LUT R56, R56, 0xff0000, R71, 0xf8, !PT ;  /* 0x00ff000038387812 */ /* 0x000fe200078ef847 */
[-C--:B------:R-:W-:Y:S01]  /*6d30*/  FMUL R119, R119, R12.reuse ;  /* 0x0000000c77777220 */ /* 0x080fe20000400000 */
[----:B------:R-:W-:Y:S01]  /*6d40*/  LOP3.LUT R26, R26, 0xff0000, R75, 0xf8, !PT ;  /* 0x00ff00001a1a7812 */ /* 0x000fe200078ef84b */
[----:B------:R-:W-:Y:S01]  /*6d50*/  FMUL R122, R122, R12 ;  /* 0x0000000c7a7a7220 */ /* 0x000fe20000400000 */
[----:B------:R-:W-:Y:S01]  /*6d60*/  LOP3.LUT R25, R25, R50, RZ, 0xfc, !PT ;  /* 0x0000003219197212 */ /* 0x000fe200078efcff */
[----:B------:R-:W-:Y:S01]  /*6d70*/  FMUL R123, R123, R12 ;  /* 0x0000000c7b7b7220 */ /* 0x000fe20000400000 */
[----:B------:R-:W-:Y:S01]  /*6d80*/  LOP3.LUT R20, R29, R20, RZ, 0xfc, !PT ;  /* 0x000000141d147212 */ /* 0x000fe200078efcff */
[----:B------:R-:W-:Y:S01]  /*6d90*/  FMUL R126, R126, R12 ;  /* 0x0000000c7e7e7220 */ /* 0x000fe20000400000 */
[----:B------:R-:W-:Y:S01]  /*6da0*/  SEL R16, R39, R14, P4 ;  /* 0x0000000e27107207 */ /* 0x000fe20002000000 */
[-C--:B------:R-:W-:Y:S01]  /*6db0*/  FMUL R127, R127, R12.reuse ;  /* 0x0000000c7f7f7220 */ /* 0x080fe20000400000 */
[----:B------:R-:W-:Y:S01]  /*6dc0*/  SEL R39, R14, R39, P4 ;  /* 0x000000270e277207 */ /* 0x000fe20002000000 */
[----:B------:R-:W-:Y:S01]  /*6dd0*/  FMUL R130, R130, R12 ;  /* 0x0000000c82827220 */ /* 0x000fe20000400000 */
[----:B------:R-:W-:Y:S01]  /*6de0*/  LOP3.LUT R22, R33, R22, RZ, 0xfc, !PT ;  /* 0x0000001621167212 */ /* 0x000fe200078efcff */
[-C--:B------:R-:W-:Y:S01]  /*6df0*/  FMUL R131, R131, R12.reuse ;  /* 0x0000000c83837220 */ /* 0x080fe20000400000 */
[----:B------:R-:W-:Y:S01]  /*6e00*/  LOP3.LUT R59, R36, R59, RZ, 0xfc, !PT ;  /* 0x0000003b243b7212 */ /* 0x000fe200078efcff */
[----:B------:R1:W3:Y:S01]  /*6e10*/  SHFL.IDX PT, R16, R16, R5, 0x1c1f ;  /* 0x001c1f0510107589 */ /* 0x0002e200000e0000 */
[----:B------:R-:W-:Y:S01]  /*6e20*/  SEL R14, R18, R21, P4 ;  /* 0x00000015120e7207 */ /* 0x000fe20002000000 */
[----:B------:R-:W-:Y:S01]  /*6e30*/  FMUL R134, R134, R12 ;  /* 0x0000000c86867220 */ /* 0x000fe20000400000 */
[----:B------:R-:W-:Y:S01]  /*6e40*/  SEL R21, R21, R18, P4 ;  /* 0x0000001215157207 */ /* 0x000fe20002000000 */
[----:B------:R1:W4:Y:S01]  /*6e50*/  SHFL.IDX PT, R39, R39, R0, 0x1c1f ;  /* 0x001c1f0027277589 */ /* 0x00032200000e0000 */
[----:B------:R-:W-:Y:S01]  /*6e60*/  LOP3.LUT R40, R40, R63, RZ, 0xfc, !PT ;  /* 0x0000003f28287212 */ /* 0x000fe200078efcff */
[----:B------:R-:W-:Y:S01]  /*6e70*/  FMUL R135, R135, R12 ;  /* 0x0000000c87877220 */ /* 0x000fe20000400000 */
[----:B------:R-:W-:Y:S01]  /*6e80*/  LOP3.LUT R17, R44, R17, RZ, 0xfc, !PT ;  /* 0x000000112c117212 */ /* 0x000fe200078efcff */
[----:B------:R1:W1:Y:S01]  /*6e90*/  SHFL.IDX PT, R14, R14, R5, 0x1c1f ;  /* 0x001c1f050e0e7589 */ /* 0x00026200000e0000 */
[----:B------:R-:W-:-:S02]  /*6ea0*/  LOP3.LUT R11, R48, R11, RZ, 0xfc, !PT ;  /* 0x0000000b300b7212 */ /* 0x000fc400078efcff */
[----:B------:R-:W-:Y:S01]  /*6eb0*/  LOP3.LUT R23, R56, R23, RZ, 0xfc, !PT ;  /* 0x0000001738177212 */ /* 0x000fe200078efcff */
[----:B------:R1:W1:Y:S01]  /*6ec0*/  SHFL.IDX PT, R21, R21, R0, 0x1c1f ;  /* 0x001c1f0015157589 */ /* 0x00026200000e0000 */
[----:B------:R-:W-:Y:S02]  /*6ed0*/  LOP3.LUT R26, R26, R19, RZ, 0xfc, !PT ;  /* 0x000000131a1a7212 */ /* 0x000fe400078efcff */
[----:B------:R-:W-:Y:S02]  /*6ee0*/  SEL R18, R20, R25, P4 ;  /* 0x0000001914127207 */ /* 0x000fe40002000000 */
[----:B------:R-:W-:Y:S02]  /*6ef0*/  SEL R25, R25, R20, P4 ;  /* 0x0000001419197207 */ /* 0x000fe40002000000 */
[----:B------:R-:W-:Y:S02]  /*6f00*/  SEL R20, R59, R22, P4 ;  /* 0x000000163b147207 */ /* 0x000fe40002000000 */
[----:B------:R-:W-:Y:S01]  /*6f10*/  SEL R59, R22, R59, P4 ;  /* 0x0000003b163b7207 */ /* 0x000fe20002000000 */
[----:B------:R1:W1:Y:S01]  /*6f20*/  SHFL.IDX PT, R18, R18, R5, 0x1c1f ;  /* 0x001c1f0512127589 */ /* 0x00026200000e0000 */
[----:B------:R-:W-:-:S02]  /*6f30*/  SEL R22, R17, R40, P4 ;  /* 0x0000002811167207 */ /* 0x000fc40002000000 */
[----:B------:R-:W-:Y:S01]  /*6f40*/  SEL R28, R52, R11, P4 ;  /* 0x0000000b341c7207 */ /* 0x000fe20002000000 */
[----:B------:R1:W1:Y:S01]  /*6f50*/  SHFL.IDX PT, R29, R25, R0, 0x1c1f ;  /* 0x001c1f00191d7589 */ /* 0x00026200000e0000 */
[----:B------:R-:W-:Y:S02]  /*6f60*/  SEL R30, R26, R23, P4 ;  /* 0x000000171a1e7207 */ /* 0x000fe40002000000 */
[----:B------:R-:W-:Y:S01]  /*6f70*/  SEL R17, R40, R17, P4 ;  /* 0x0000001128117207 */ /* 0x000fe20002000000 */
[----:B------:R1:W1:Y:S01]  /*6f80*/  SHFL.IDX PT, R20, R20, R5, 0x1c1f ;  /* 0x001c1f0514147589 */ /* 0x00026200000e0000 */
[----:B------:R-:W-:Y:S02]  /*6f90*/  SEL R11, R11, R52, P4 ;  /* 0x000000340b0b7207 */ /* 0x000fe40002000000 */
[----:B------:R-:W-:Y:S01]  /*6fa0*/  SEL R23, R23, R26, P4 ;  /* 0x0000001a17177207 */ /* 0x000fe20002000000 */
[----:B------:R1:W1:Y:S01]  /*6fb0*/  SHFL.IDX PT, R59, R59, R0, 0x1c1f ;  /* 0x001c1f003b3b7589 */ /* 0x00026200000e0000 */
[----:B------:R-:W-:-:S03]  /*6fc0*/  SHF.L.U32 R19, R10, 0x1f, RZ ;  /* 0x0000001f0a137819 */ /* 0x000fc600000006ff */
[----:B------:R1:W1:Y:S01]  /*6fd0*/  SHFL.IDX PT, R26, R15, R0, 0x1c1f ;  /* 0x001c1f000f1a7589 */ /* 0x00026200000e0000 */
[----:B------:R1:W1:Y:S03]  /*6fe0*/  SYNCS.PHASECHK.TRANS64.TRYWAIT P2, [UR4+0x12000], R19 ;  /* 0x01200013ff0075a7 */ /* 0x0002660008040144 */
[----:B------:R1:W1:Y:S04]  /*6ff0*/  SHFL.IDX PT, R22, R22, R5, 0x1c1f ;  /* 0x001c1f0516167589 */ /* 0x00026800000e0000 */
[----:B------:R1:W1:Y:S04]  /*7000*/  SHFL.IDX PT, R17, R17, R0, 0x1c1f ;  /* 0x001c1f0011117589 */ /* 0x00026800000e0000 */
[----:B------:R1:W1:Y:S04]  /*7010*/  SHFL.IDX PT, R28, R28, R5, 0x1c1f ;  /* 0x001c1f051c1c7589 */ /* 0x00026800000e0000 */
[----:B------:R1:W1:Y:S04]  /*7020*/  SHFL.IDX PT, R11, R11, R0, 0x1c1f ;  /* 0x001c1f000b0b7589 */ /* 0x00026800000e0000 */
[----:B------:R1:W1:Y:S04]  /*7030*/  SHFL.IDX PT, R30, R30, R5, 0x1c1f ;  /* 0x001c1f051e1e7589 */ /* 0x00026800000e0000 */
[----:B------:R1:W1:Y:S01]  /*7040*/  SHFL.IDX PT, R23, R23, R0, 0x1c1f ;  /* 0x001c1f0017177589 */ /* 0x00026200000e0000 */
[----:B--234-:R-:W-:Y:S05]  /*7050*/  @!P0 BRA `(.L_x_27) ;  /* 0x0000000000048947 */ /* 0x01cfea0003800000 */
[----:B------:R-:W-:Y:S01]  /*7060*/  BPT.TRAP 0x1 ;  /* 0x000000040000795c */ /* 0x000fe20000300000 */
.L_x_27:
[----:B-1----:R-:W-:Y:S05]  /*7070*/  @P2 BRA `(.L_x_28) ;  /* 0x0000000000082947 */ /* 0x002fea0003800000 */
[----:B------:R-:W1:Y:S02]  /*7080*/  SYNCS.PHASECHK.TRANS64.TRYWAIT P2, [UR4+0x12000], R19 ;  /* 0x01200013ff0075a7 */ /* 0x000e640008040144 */
[----:B-1----:R-:W-:Y:S05]  /*7090*/  @!P2 BRA `(.L_x_29) ;  /* 0x0000003000aca947 */ /* 0x002fea0003800000 */
.L_x_28:
[CCC-:B------:R-:W-:Y:S01]  /*70a0*/  PRMT R24, R13.reuse, R7.reuse, R26.reuse ;  /* 0x000000070d187216 */ /* 0x1c0fe2000000001a */
[----:B------:R-:W-:Y:S01]  /*70b0*/  UIMAD UR4, UR7, 0x300, UR6 ;  /* 0x00000300070478a4 */ /* 0x000fe2000f8e0206 */
[-C--:B------:R-:W-:Y:S01]  /*70c0*/  PRMT R25, R13, R8.reuse, R26 ;  /* 0x000000080d197216 */ /* 0x080fe2000000001a */
[----:B------:R-:W-:Y:S01]  /*70d0*/  UMOV UR11, 0x40000040 ;  /* 0x40000040000b7882 */ /* 0x000fe20000000000 */
[C-C-:B------:R-:W-:Y:S02]  /*70e0*/  PRMT R26, R16.reuse, R7, R39.reuse ;  /* 0x00000007101a7216 */ /* 0x140fe40000000027 */
[----:B------:R-:W-:Y:S02]  /*70f0*/  PRMT R27, R16, R8, R39 ;  /* 0x00000008101b7216 */ /* 0x000fe40000000027 */
[----:B------:R-:W-:Y:S02]  /*7100*/  UMOV UR10, UR4 ;  /* 0x00000004000a7c82 */ /* 0x000fe40008000000 */
        /* <DEDUP_REMOVED lines=13> */
[----:B------:R-:W-:Y:S01]  /*71e0*/  UIADD3 UR4, UR4, 0x6, URZ ;  /* 0x0000000604047890 */ /* 0x000fe2000fffe03f */
[----:B------:R-:W-:Y:S02]  /*71f0*/  WARPGROUP.DEPBAR.LE gsb0, 0x0 ;  /* 0x00008000000079c5 */ /* 0x000fe40000010000 */
[CCC-:B------:R-:W-:Y:S02]  /*7200*/  PRMT R24, R20.reuse, R7.reuse, R59.reuse ;  /* 0x0000000714187216 */ /* 0x1c0fe4000000003b */
[----:B------:R-:W-:Y:S02]  /*7210*/  PRMT R25, R20, R8, R59 ;  /* 0x0000000814197216 */ /* 0x000fe4000000003b */
[----:B------:R-:W-:-:S02]  /*7220*/  PRMT R26, R22, R7, R17 ;  /* 0x00000007161a7216 */ /* 0x000fc40000000011 */
[----:B------:R-:W-:-:S04]  /*7230*/  PRMT R27, R22, R8, R17 ;  /* 0x00000008161b7216 */ /* 0x000fc80000000011 */
[----:B------:R-:W-:-:S06]  /*7240*/  WARPGROUP.ARRIVE ;  /* 0x00000000000079c5 */ /* 0x000fcc0000000000 */
[----:B------:R-:W-:Y:S01]  /*7250*/  QGMMA.64x96x32.F32.E4M3.E4M3 R88, R24, gdesc[UR8], R88, gsb0 ;  /* 0x0160000818587df3 */ /* 0x000fe20008000858 */
[----:B------:R-:W-:Y:S01]  /*7260*/  UMOV UR10, UR4 ;  /* 0x00000004000a7c82 */ /* 0x000fe20008000000 */
        /* <DEDUP_REMOVED lines=11> */
.L_x_30:
[----:B------:R-:W-:-:S04]  /*7320*/  ULEA UR4, UR5, UR36, 0x3 ;  /* 0x0000002405047291 */ /* 0x000fc8000f8e183f */
[----:B------:R-:W-:-:S04]  /*7330*/  UIADD3 UR4, UR4, 0x12028, URZ ;  /* 0x0001202804047890 */ /* 0x000fc8000fffe03f */
[----:B------:R-:W-:-:S09]  /*7340*/  UPRMT UR4, URZ, 0x654, UR4 ;  /* 0x000006543f047896 */ /* 0x000fd20008000004 */
[----:B------:R-:W-:Y:S01]  /*7350*/  SYNCS.ARRIVE.TRANS64.RED.A1T0 RZ, [UR4], RZ ;  /* 0x000000ffffff79a7 */ /* 0x000fe20008100404 */
[----:B------:R-:W-:Y:S05]  /*7360*/  @P1 BRA `(.L_x_31) ;  /* 0x0000000000041947 */ /* 0x000fea0003800000 */
[----:B------:R-:W-:Y:S01]  /*7370*/  BPT.TRAP 0x1 ;  /* 0x000000040000795c */ /* 0x000fe20000300000 */
.L_x_31:
[----:B------:R-:W-:-:S04]  /*7380*/  UIADD3 UR5, UR5, 0x1, URZ ;  /* 0x0000000105057890 */ /* 0x000fc8000fffe03f */
[----:B------:R-:W-:-:S04]  /*7390*/  UISETP.NE.AND UP0, UPT, UR5, 0x5, UPT ;  /* 0x000000050500788c */ /* 0x000fc8000bf05270 */
[----:B------:R-:W-:Y:S01]  /*73a0*/  USEL UR5, UR5, URZ, UP0 ;  /* 0x0000003f05057287 */ /* 0x000fe20008000000 */
[----:B------:R-:W-:Y:S11]  /*73b0*/  @!P0 BRA `(.L_x_32) ;  /* 0x0000000000048947 */ /* 0x000ff60003800000 */
[----:B------:R-:W-:Y:S01]  /*73c0*/  BPT.TRAP 0x1 ;  /* 0x000000040000795c */ /* 0x000fe20000300000 */
.L_x_32:
[----:B------:R-:W-:-:S04]  /*73d0*/  ULEA UR4, UR5, UR36, 0x3 ;  /* 0x0000002405047291 */ /* 0x000fc8000f8e183f */
[----:B------:R-:W-:-:S04]  /*73e0*/  UIADD3 UR4, UR4, 0x12028, URZ ;  /* 0x0001202804047890 */ /* 0x000fc8000fffe03f */
[----:B------:R-:W-:-:S09]  /*73f0*/  UPRMT UR4, URZ, 0x654, UR4 ;  /* 0x000006543f047896 */ /* 0x000fd20008000004 */
[----:B------:R-:W-:Y:S01]  /*7400*/  SYNCS.ARRIVE.TRANS64.RED.A1T0 RZ, [UR4], RZ ;  /* 0x000000ffffff79a7 */ /* 0x000fe20008100404 */
[----:B------:R-:W-:Y:S05]  /*7410*/  @P1 BRA `(.L_x_33) ;  /* 0x0000000000041947 */ /* 0x000fea0003800000 */
[----:B------:R-:W-:Y:S01]  /*7420*/  BPT.TRAP 0x1 ;  /* 0x000000040000795c */ /* 0x000fe20000300000 */
.L_x_33:
[----:B------:R-:W-:Y:S01]  /*7430*/  UIADD3 UR4, UR7, 0x1, URZ ;  /* 0x0000000107047890 */ /* 0x000fe2000fffe03f */
[C---:B------:R-:W-:Y:S01]  /*7440*/  ISETP.GT.AND P2, PT, R2.reuse, 0x2, PT ;  /* 0x000000020200780c */ /* 0x040fe20003f44270 */
[----:B------:R-:W-:Y:S01]  /*7450*/  UIADD3 UR5, UR5, 0x1, URZ ;  /* 0x0000000105057890 */ /* 0x000fe2000fffe03f */
[----:B------:R-:W-:Y:S01]  /*7460*/  VIADD R2, R2, 0xffffffff ;  /* 0xffffffff02027836 */ /* 0x000fe20000000000 */
[----:B------:R-:W-:Y:S01]  /*7470*/  UISETP.NE.AND UP1, UPT, UR4, 0x5, UPT ;  /* 0x000000050400788c */ /* 0x000fe2000bf25270 */
[----:B------:R-:W-:Y:S01]  /*7480*/  IMAD.MOV.U32 R13, RZ, RZ, R3 ;  /* 0x000000ffff0d7224 */ /* 0x000fe200078e0003 */
[----:B------:R-:W-:Y:S01]  /*7490*/  UISETP.NE.AND UP0, UPT, UR5, 0x5, UPT ;  /* 0x000000050500788c */ /* 0x000fe2000bf05270 */
[----:B------:R-:W-:Y:S01]  /*74a0*/  IMAD.MOV.U32 R11, RZ, RZ, R4 ;  /* 0x000000ffff0b7224 */ /* 0x000fe200078e0004 */
[----:B------:R-:W-:Y:S02]  /*74b0*/  USEL UR7, URZ, 0x1, UP1 ;  /* 0x000000013f077887 */ /* 0x000fe40008800000 */
[----:B------:R-:W-:-:S02]  /*74c0*/  USEL UR5, UR5, URZ, UP0 ;  /* 0x0000003f05057287 */ /* 0x000fc40008000000 */
[----:B------:R-:W-:Y:S02]  /*74d0*/  USEL UR4, UR4, URZ, UP1 ;  /* 0x0000003f04047287 */ /* 0x000fe40008800000 */
[----:B------:R-:W-:Y:S01]  /*74e0*/  LOP3.LUT R10, R10, UR7, RZ, 0x3c, !PT ;  /* 0x000000070a0a7c12 */ /* 0x000fe2000f8e3cff */
[----:B------:R-:W-:Y:S09]  /*74f0*/  @P2 BRA `(.L_x_34) ;  /* 0xffffffc800b02947 */ /* 0x000ff2000383ffff */
.L_x_23:
[----:B------:R-:W2:Y:S01]  /*7500*/  SHFL.BFLY PT, R5, R6, 0x1, 0x1f ;  /* 0x0c201f0006057f89 */ /* 0x000ea200000e0000 */
[----:B------:R-:W-:Y:S01]  /*7510*/  BSSY B0, `(.L_x_35) ;  /* 0x0000023000007945 */ /* 0x000fe20003800000 */
[----:B------:R-:W-:Y:S02]  /*7520*/  IMAD.MOV.U32 R11, RZ, RZ, 0x7f800000 ;  /* 0x7f800000ff0b7424 */ /* 0x000fe400078e00ff */
[----:B------:R-:W3:Y:S01]  /*7530*/  SHFL.BFLY PT, R0, R9, 0x1, 0x1f ;  /* 0x0c201f0009007f89 */ /* 0x000ee200000e0000 */
[----:B------:R-:W-:Y:S02]  /*7540*/  IMAD.MOV.U32 R10, RZ, RZ, 0x3f800000 ;  /* 0x3f800000ff0a7424 */ /* 0x000fe400078e00ff */
[----:B------:R-:W-:Y:S02]  /*7550*/  IMAD.MOV.U32 R13, RZ, RZ, 0x7f800000 ;  /* 0x7f800000ff0d7424 */ /* 0x000fe400078e00ff */
[----:B--2---:R-:W-:Y:S01]  /*7560*/  FADD R5, R5, R6 ;  /* 0x0000000605057221 */ /* 0x004fe20000000000 */
[----:B---3--:R-:W-:-:S04]  /*7570*/  FADD R14, R0, R9 ;  /* 0x00000009000e7221 */ /* 0x008fc80000000000 */
[----:B------:R-:W2:Y:S01]  /*7580*/  SHFL.BFLY PT, R2, R5, 0x2, 0x1f ;  /* 0x0c401f0005027f89 */ /* 0x000ea200000e0000 */
[----:B------:R-:W-:-:S03]  /*7590*/  IMAD.MOV.U32 R0, RZ, RZ, 0x3f800000 ;  /* 0x3f800000ff007424 */ /* 0x000fc600078e00ff */
[----:B------:R-:W3:Y:S01]  /*75a0*/  SHFL.BFLY PT, R15, R14, 0x2, 0x1f ;  /* 0x0c401f000e0f7f89 */ /* 0x000ee200000e0000 */
[C---:B--2---:R-:W-:Y:S01]  /*75b0*/  FSETP.NE.AND P0, PT, R5.reuse, -R2, PT ;  /* 0x800000020500720b */ /* 0x044fe20003f05000 */
[----:B------:R-:W-:Y:S01]  /*75c0*/  FADD R2, R5, R2 ;  /* 0x0000000205027221 */ /* 0x000fe20000000000 */
[----:B---3--:R-:W-:-:S11]  /*75d0*/  FADD R8, R14, R15 ;  /* 0x0000000f0e087221 */ /* 0x008fd60000000000 */
[----:B------:R-:W-:Y:S05]  /*75e0*/  @!P0 BRA `(.L_x_36) ;  /* 0x0000000000548947 */ /* 0x000fea0003800000 */
[----:B------:R-:W-:Y:S01]  /*75f0*/  VIADD R0, R2, 0x1800000 ;  /* 0x0180000002007836 */ /* 0x000fe20000000000 */
[----:B------:R-:W-:Y:S04]  /*7600*/  BSSY B1, `(.L_x_37) ;  /* 0x000000c000017945 */ /* 0x000fe80003800000 */
[----:B------:R-:W-:-:S04]  /*7610*/  LOP3.LUT R0, R0, 0x7f800000, RZ, 0xc0, !PT ;  /* 0x7f80000000007812 */ /* 0x000fc800078ec0ff */
[----:B------:R-:W-:-:S13]  /*7620*/  ISETP.GT.U32.AND P0, PT, R0, 0x1ffffff, PT ;  /* 0x01ffffff0000780c */ /* 0x000fda0003f04070 */
[----:B------:R-:W-:Y:S05]  /*7630*/  @P0 BRA `(.L_x_38) ;  /* 0x0000000000100947 */ /* 0x000fea0003800000 */
[----:B------:R-:W-:-:S07]  /*7640*/  MOV R9, 0x7660 ;  /* 0x0000766000097802 */ /* 0x000fce0000000f00 */
[----:B-1----:R-:W-:Y:S05]  /*7650*/  CALL.REL.NOINC `($__internal_0_$__cuda_sm20_rcp_rn_f32_slowpath) ;  /* 0x0000002c00e47944 */ /* 0x002fea0003c00000 */
[----:B------:R-:W-:Y:S01]  /*7660*/  IMAD.MOV.U32 R0, RZ, RZ, R5 ;  /* 0x000000ffff007224 */ /* 0x000fe200078e0005 */
[----:B------:R-:W-:Y:S06]  /*7670*/  BRA `(.L_x_39) ;  /* 0x0000000000107947 */ /* 0x000fec0003800000 */
.L_x_38:
[----:B------:R-:W2:Y:S02]  /*7680*/  MUFU.RCP R5, R2 ;  /* 0x0000000200057308 */ /* 0x000ea40000001000 */
[----:B--2---:R-:W-:-:S04]  /*7690*/  FFMA R0, R2, R5, -1 ;  /* 0xbf80000002007423 */ /* 0x004fc80000000005 */
[----:B------:R-:W-:-:S04]  /*76a0*/  FADD.FTZ R0, -R0, -RZ ;  /* 0x800000ff00007221 */ /* 0x000fc80000010100 */
[----:B------:R-:W-:-:S07]  /*76b0*/  FFMA R0, R5, R0, R5 ;  /* 0x0000000005007223 */ /* 0x000fce0000000005 */
.L_x_39:
[----:B------:R-:W-:Y:S05]  /*76c0*/  BSYNC B1 ;  /* 0x0000000000017941 */ /* 0x000fea0003800000 */
.L_x_37:
[----:B------:R-:W-:Y:S01]  /*76d0*/  FSETP.GEU.AND P0, PT, |R2|, 1.175494350822287508e-38, PT ;  /* 0x008000000200780b */ /* 0x000fe20003f0e200 */
[----:B------:R-:W-:-:S12]  /*76e0*/  ULDC UR4, c[0x0][0x600] ;  /* 0x0001800000047ab9 */ /* 0x000fd80000000800 */
[----:B------:R-:W-:-:S04]  /*76f0*/  @!P0 FMUL R2, R2, 16777216 ;  /* 0x4b80000002028820 */ /* 0x000fc80000400000 */
[----:B------:R-:W2:Y:S02]  /*7700*/  MUFU.LG2 R5, R2 ;  /* 0x0000000200057308 */ /* 0x000ea40000000c00 */
[----:B--2---:R-:W-:-:S04]  /*7710*/  @!P0 FADD R5, R5, -24 ;  /* 0xc1c0000005058421 */ /* 0x004fc80000000000 */
[----:B------:R-:W-:-:S04]  /*7720*/  FMUL R6, R5, 0.69314718246459960938 ;  /* 0x3f31721805067820 */ /* 0x000fc80000400000 */
[----:B------:R-:W-:-:S07]  /*7730*/  FFMA R13, R3, UR4, R6 ;  /* 0x00000004030d7c23 */ /* 0x000fce0008000006 */
.L_x_36:
[----:B------:R-:W-:Y:S05]  /*7740*/  BSYNC B0 ;  /* 0x0000000000007941 */ /* 0x000fea0003800000 */
.L_x_35:
[----:B------:R-:W-:Y:S01]  /*7750*/  FSETP.NE.AND P0, PT, R14, -R15, PT ;  /* 0x8000000f0e00720b */ /* 0x000fe20003f05000 */
[----:B------:R-:W-:Y:S01]  /*7760*/  ULDC UR4, c[0x0][0x608] ;  /* 0x0001820000047ab9 */ /* 0x000fe20000000800 */
[----:B------:R-:W-:Y:S01]  /*7770*/  BSSY B0, `(.L_x_40) ;  /* 0x0000031000007945 */ /* 0x000fe20003800000 */
[----:B------:R-:W-:-:S04]  /*7780*/  FMUL R0, R0, UR4 ;  /* 0x0000000400007c20 */ /* 0x000fc80008400000 */
[-C--:B------:R-:W-:Y:S01]  /*7790*/  FMUL R88, R88, R0.reuse ;  /* 0x0000000058587220 */ /* 0x080fe20000400000 */
        /* <DEDUP_REMOVED lines=22> */
[----:B------:R-:W-:Y:S01]  /*7900*/  FMUL R48, R133, R0 ;  /* 0x0000000085307220 */ /* 0x000fe20000400000 */
[----:B------:R-:W-:Y:S06]  /*7910*/  @!P0 BRA `(.L_x_41) ;  /* 0x0000000000588947 */ /* 0x000fec0003800000 */
[----:B------:R-:W-:Y:S01]  /*7920*/  VIADD R0, R8, 0x1800000 ;  /* 0x0180000008007836 */ /* 0x000fe20000000000 */
[----:B------:R-:W-:Y:S04]  /*7930*/  BSSY B1, `(.L_x_42) ;  /* 0x000000d000017945 */ /* 0x000fe80003800000 */
[----:B------:R-:W-:-:S04]  /*7940*/  LOP3.LUT R0, R0, 0x7f800000, RZ, 0xc0, !PT ;  /* 0x7f80000000007812 */ /* 0x000fc800078ec0ff */
[----:B------:R-:W-:-:S13]  /*7950*/  ISETP.GT.U32.AND P0, PT, R0, 0x1ffffff, PT ;  /* 0x01ffffff0000780c */ /* 0x000fda0003f04070 */
[----:B------:R-:W-:Y:S05]  /*7960*/  @P0 BRA `(.L_x_43) ;  /* 0x0000000000140947 */ /* 0x000fea0003800000 */
[----:B------:R-:W-:Y:S01]  /*7970*/  IMAD.MOV.U32 R2, RZ, RZ, R8 ;  /* 0x000000ffff027224 */ /* 0x000fe200078e0008 */
[----:B------:R-:W-:-:S07]  /*7980*/  MOV R9, 0x79a0 ;  /* 0x000079a000097802 */ /* 0x000fce0000000f00 */
[----:B-1----:R-:W-:Y:S05]  /*7990*/  CALL.REL.NOINC `($__internal_0_$__cuda_sm20_rcp_rn_f32_slowpath) ;  /* 0x0000002c00147944 */ /* 0x002fea0003c00000 */
[----:B------:R-:W-:Y:S01]  /*79a0*/  IMAD.MOV.U32 R10, RZ, RZ, R5 ;  /* 0x000000ffff0a7224 */ /* 0x000fe200078e0005 */
[----:B------:R-:W-:Y:S06]  /*79b0*/  BRA `(.L_x_44) ;  /* 0x0000000000107947 */ /* 0x000fec0003800000 */
.L_x_43:
[----:B------:R-:W2:Y:S02]  /*79c0*/  MUFU.RCP R3, R8 ;  /* 0x0000000800037308 */ /* 0x000ea40000001000 */
[----:B--2---:R-:W-:-:S04]  /*79d0*/  FFMA R0, R8, R3, -1 ;  /* 0xbf80000008007423 */ /* 0x004fc80000000003 */
[----:B------:R-:W-:-:S04]  /*79e0*/  FADD.FTZ R0, -R0, -RZ ;  /* 0x800000ff00007221 */ /* 0x000fc80000010100 */
[----:B------:R-:W-:-:S07]  /*79f0*/  FFMA R10, R3, R0, R3 ;  /* 0x00000000030a7223 */ /* 0x000fce0000000003 */
.L_x_44:
[----:B------:R-:W-:Y:S05]  /*7a00*/  BSYNC B1 ;  /* 0x0000000000017941 */ /* 0x000fea0003800000 */
.L_x_42:
[----:B------:R-:W-:Y:S01]  /*7a10*/  FSETP.GEU.AND P0, PT, |R8|, 1.175494350822287508e-38, PT ;  /* 0x008000000800780b */ /* 0x000fe20003f0e200 */
[----:B------:R-:W-:-:S12]  /*7a20*/  ULDC UR4, c[0x0][0x600] ;  /* 0x0001800000047ab9 */ /* 0x000fd80000000800 */
[----:B------:R-:W-:-:S04]  /*7a30*/  @!P0 FMUL R8, R8, 16777216 ;  /* 0x4b80000008088820 */ /* 0x000fc80000400000 */
[----:B------:R-:W2:Y:S02]  /*7a40*/  MUFU.LG2 R0, R8 ;  /* 0x0000000800007308 */ /* 0x000ea40000000c00 */
[----:B--2---:R-:W-:-:S04]  /*7a50*/  @!P0 FADD R0, R0, -24 ;  /* 0xc1c0000000008421 */ /* 0x004fc80000000000 */
[----:B------:R-:W-:-:S04]  /*7a60*/  FMUL R11, R0, 0.69314718246459960938 ;  /* 0x3f317218000b7820 */ /* 0x000fc80000400000 */
[----:B------:R-:W-:-:S07]  /*7a70*/  FFMA R11, R4, UR4, R11 ;  /* 0x00000004040b7c23 */ /* 0x000fce000800000b */
.L_x_41:
[----:B------:R-:W-:Y:S05]  /*7a80*/  BSYNC B0 ;  /* 0x0000000000007941 */ /* 0x000fea0003800000 */
.L_x_40:
[----:B------:R-:W-:Y:S01]  /*7a90*/  UIADD3 UR4, UR37, -0x1, URZ ;  /* 0xffffffff25047890 */ /* 0x000fe2000fffe03f */
[----:B------:R-:W2:Y:S01]  /*7aa0*/  S2R R17, SR_TID.X ;  /* 0x0000000000117919 */ /* 0x000ea20000002100 */
[----:B------:R-:W-:Y:S01]  /*7ab0*/  ULDC UR5, c[0x0][0x608] ;  /* 0x0001820000057ab9 */ /* 0x000fe20000000800 */
[----:B------:R-:W-:Y:S01]  /*7ac0*/  ULDC.64 UR8, c[0x0][0x208] ;  /* 0x0000820000087ab9 */ /* 0x000fe20000000a00 */
[----:B------:R-:W-:Y:S02]  /*7ad0*/  FMUL R10, R10, UR5 ;  /* 0x000000050a0a7c20 */ /* 0x000fe40008400000 */
[----:B------:R-:W-:Y:S01]  /*7ae0*/  ISETP.NE.AND P0, PT, RZ, UR4, PT ;  /* 0x00000004ff007c0c */ /* 0x000fe2000bf05270 */
[----:B------:R-:W-:-:S03]  /*7af0*/  ULEA UR4, UR37, UR36, 0x3 ;  /* 0x0000002425047291 */ /* 0x000fc6000f8e183f */
[----:B------:R-:W-:-:S04]  /*7b00*/  SEL R0, RZ, 0x1, P0 ;  /* 0x00000001ff007807 */ /* 0x000fc80000000000 */
[----:B------:R-:W-:-:S04]  /*7b10*/  SHF.L.U32 R0, R0, 0x1f, RZ ;  /* 0x0000001f00007819 */ /* 0x000fc800000006ff */
[----:B------:R-:W3:Y:S01]  /*7b20*/  SYNCS.PHASECHK.TRANS64.TRYWAIT P0, [UR4+0x12098], R0 ;  /* 0x01209800ff0075a7 */ /* 0x000ee20008000144 */
[C---:B--2---:R-:W-:Y:S02]  /*7b30*/  LOP3.LUT P1, RZ, R17.reuse, 0x3, RZ, 0xc0, !PT ;  /* 0x0000000311ff7812 */ /* 0x044fe4000782c0ff */
[----:B------:R-:W-:Y:S01]  /*7b40*/  LOP3.LUT R16, R17, 0x7f, RZ, 0xc0, !PT ;  /* 0x0000007f11107812 */ /* 0x000fe200078ec0ff */
[----:B---3--:R-:W-:Y:S10]  /*7b50*/  @!P0 BRA `(.L_x_45) ;  /* 0x0000002800148947 */ /* 0x008ff40003800000 */
.L_x_96:
[----:B------:R-:W-:Y:S01]  /*7b60*/  USHF.L.U32 UR42, UR42, 0x6, URZ ;  /* 0x000000062a2a7899 */ /* 0x000fe2000800063f */
[----:B------:R-:W-:Y:S01]  /*7b70*/  BSSY B0, `(.L_x_46) ;  /* 0x0000018000007945 */ /* 0x000fe20003800000 */
[----:B------:R-:W-:Y:S02]  /*7b80*/  SHF.R.U32.HI R17, RZ, 0x2, R17 ;  /* 0x00000002ff117819 */ /* 0x000fe40000011611 */
[----:B------:R-:W-:Y:S01]  /*7b90*/  SHF.R.U32.HI R18, RZ, 0x5, R16 ;  /* 0x00000005ff127819 */ /* 0x000fe20000011610 */
[----:B------:R-:W-:Y:S07]  /*7ba0*/  @P1 BRA `(.L_x_47) ;  /* 0x0000000000501947 */ /* 0x000fee0003800000 */
[----:B------:R-:W3:Y:S01]  /*7bb0*/  S2UR UR4, SR_CTAID.Y ;  /* 0x00000000000479c3 */ /* 0x000ee20000002600 */
[----:B--2---:R-:W-:Y:S01]  /*7bc0*/  IMAD.SHL.U32 R3, R18, 0x10, RZ ;  /* 0x0000001012037824 */ /* 0x004fe200078e00ff */
[----:B------:R-:W-:Y:S01]  /*7bd0*/  LOP3.LUT R0, R17, 0x7, RZ, 0xc0, !PT ;  /* 0x0000000711007812 */ /* 0x000fe200078ec0ff */
[----:B------:R-:W-:-:S03]  /*7be0*/  ULDC.64 UR6, c[0x0][0x688] ;  /* 0x0001a20000067ab9 */ /* 0x000fc60000000a00 */
[----:B------:R-:W-:Y:S02]  /*7bf0*/  LOP3.LUT R0, R3, 0xfffffff0, R0, 0xe2, !PT ;  /* 0xfffffff003007812 */ /* 0x000fe400078ee200 */
[----:B------:R-:W2:Y:S03]  /*7c00*/  S2UR UR5, SR_CTAID.Z ;  /* 0x00000000000579c3 */ /* 0x000ea60000002700 */
[----:B------:R-:W-:-:S04]  /*7c10*/  VIADD R3, R0, UR42 ;  /* 0x0000002a00037c36 */ /* 0x000fc80008000000 */
[----:B------:R-:W-:Y:S01]  /*7c20*/  VIADD R2, R3, 0x8 ;  /* 0x0000000803027836 */ /* 0x000fe20000000000 */
[----:B---3--:R-:W-:-:S04]  /*7c30*/  UIMAD UR4, UR4, UR6, UR42 ;  /* 0x00000006040472a4 */ /* 0x008fc8000f8e022a */
[----:B--2---:R-:W-:-:S03]  /*7c40*/  UIMAD UR4, UR5, UR7, UR4 ;  /* 0x00000007050472a4 */ /* 0x004fc6000f8e0204 */
[----:B------:R-:W-:Y:S02]  /*7c50*/  ULDC UR5, c[0x0][0x288] ;  /* 0x0000a20000057ab9 */ /* 0x000fe40000000800 */
[----:B------:R-:W-:Y:S02]  /*7c60*/  ISETP.GE.U32.AND P0, PT, R3, UR5, PT ;  /* 0x0000000503007c0c */ /* 0x000fe4000bf06070 */
[----:B------:R-:W-:Y:S02]  /*7c70*/  IADD3 R0, P2, R0, UR4, RZ ;  /* 0x0000000400007c10 */ /* 0x000fe4000ff5e0ff */
[----:B------:R-:W-:Y:S01]  /*7c80*/  ISETP.GE.U32.AND P1, PT, R2, UR5, PT ;  /* 0x0000000502007c0c */ /* 0x000fe2000bf26070 */
[----:B------:R-:W-:Y:S02]  /*7c90*/  ULDC.64 UR4, c[0x0][0x680] ;  /* 0x0001a00000047ab9 */ /* 0x000fe40000000a00 */
[----:B------:R-:W-:Y:S01]  /*7ca0*/  IMAD.X R3, RZ, RZ, RZ, P2 ;  /* 0x000000ffff037224 */ /* 0x000fe200010e06ff */
[----:B------:R-:W-:-:S04]  /*7cb0*/  LEA R2, P2, R0, UR4, 0x2 ;  /* 0x0000000400027c11 */ /* 0x000fc8000f8410ff */
[----:B------:R-:W-:-:S05]  /*7cc0*/  LEA.HI.X R3, R0, UR5, R3, 0x2, P2 ;  /* 0x0000000500037c11 */ /* 0x000fca00090f1403 */
[----:B------:R3:W-:Y:S04]  /*7cd0*/  @!P0 STG.E desc[UR8][R2.64], R13 ;  /* 0x0000000d02008986 */ /* 0x0007e8000c101908 */
[----:B------:R3:W-:Y:S02]  /*7ce0*/  @!P1 STG.E desc[UR8][R2.64+0x20], R11 ;  /* 0x0000200b02009986 */ /* 0x0007e4000c101908 */
.L_x_47:
[----:B------:R-:W-:Y:S05]  /*7cf0*/  BSYNC B0 ;  /* 0x0000000000007941 */ /* 0x000fea0003800000 */
.L_x_46:
[----:B------:R-:W-:Y:S01]  /*7d00*/  ULDC.64 UR4, c[0x0][0x730] ;  /* 0x0001cc0000047ab9 */ /* 0x000fe20000000a00 */
[-C--:B------:R-:W-:Y:S01]  /*7d10*/  FMUL R90, R90, R10.reuse ;  /* 0x0000000a5a5a7220 */ /* 0x080fe20000400000 */
[----:B------:R-:W-:Y:S01]  /*7d20*/  ISETP.NE.U32.AND P0, PT, RZ, UR4, PT ;  /* 0x00000004ff007c0c */ /* 0x000fe2000bf05070 */
[-C--:B------:R-:W-:Y:S01]  /*7d30*/  FMUL R42, R91, R10.reuse ;  /* 0x0000000a5b2a7220 */ /* 0x080fe20000400000 */
[-C--:B------:R-:W-:Y:S01]  /*7d40*/  FMUL R94, R94, R10.reuse ;  /* 0x0000000a5e5e7220 */ /* 0x080fe20000400000 */
[-C--:B------:R-:W-:Y:S01]  /*7d50*/  FMUL R46, R95, R10.reuse ;  /* 0x0000000a5f2e7220 */ /* 0x080fe20000400000 */
[----:B------:R-:W-:Y:S01]  /*7d60*/  ISETP.NE.AND.EX P0, PT, RZ, UR5, PT, P0 ;  /* 0x00000005ff007c0c */ /* 0x000fe2000bf05300 */
        /* <DEDUP_REMOVED lines=20> */
[----:B------:R-:W-:Y:S06]  /*7eb0*/  @P0 BRA `(.L_x_48) ;  /* 0x0000000000200947 */ /* 0x000fec0003800000 */
[----:B------:R-:W-:Y:S02]  /*7ec0*/  ULDC.64 UR4, c[0x0][0x728] ;  /* 0x0001ca0000047ab9 */ /* 0x000fe40000000a00 */
[----:B------:R-:W-:-:S04]  /*7ed0*/  ISETP.NE.U32.AND P0, PT, RZ, UR4, PT ;  /* 0x00000004ff007c0c */ /* 0x000fc8000bf05070 */
[----:B------:R-:W-:-:S13]  /*7ee0*/  ISETP.NE.AND.EX P0, PT, RZ, UR5, PT, P0 ;  /* 0x00000005ff007c0c */ /* 0x000fda000bf05300 */
[----:B------:R-:W-:Y:S05]  /*7ef0*/  @!P0 BRA `(.L_x_49) ;  /* 0x00000000000c8947 */ /* 0x000fea0003800000 */
[----:B--23--:R-:W2:Y:S02]  /*7f00*/  LDC.64 R2, c[0x0][0x728] ;  /* 0x0001ca00ff027b82 */ /* 0x00cea40000000a00 */
[----:B--2---:R2:W5:Y:S01]  /*7f10*/  LDG.E R2, desc[UR8][R2.64] ;  /* 0x0000000802027981 */ /* 0x004562000c1e1900 */
[----:B------:R-:W-:Y:S05]  /*7f20*/  BRA `(.L_x_48) ;  /* 0x0000000000047947 */ /* 0x000fea0003800000 */
.L_x_49:
[----:B---3--:R-:W4:Y:S02]  /*7f30*/  LDC R2, c[0x0][0x720] ;  /* 0x0001c800ff027b82 */ /* 0x008f240000000800 */
.L_x_48:
[----:B--2---:R-:W-:Y:S01]  /*7f40*/  MOV R0, RZ ;  /* 0x000000ff00007202 */ /* 0x004fe20000000f00 */
[----:B----45:R-:W-:-:S03]  /*7f50*/  IMAD.MOV.U32 R51, RZ, RZ, R2 ;  /* 0x000000ffff337224 */ /* 0x030fc600078e0002 */
[----:B------:R-:W-:-:S13]  /*7f60*/  LOP3.LUT P0, RZ, R0, 0x9f, RZ, 0xc0, !PT ;  /* 0x0000009f00ff7812 */ /* 0x000fda000780c0ff */
[----:B------:R-:W-:Y:S05]  /*7f70*/  @!P0 BRA `(.L_x_50) ;  /* 0x0000000000408947 */ /* 0x000fea0003800000 */
[----:B------:R-:W-:Y:S01]  /*7f80*/  MOV R0, 0x0 ;  /* 0x0000000000007802 */ /* 0x000fe20000000f00 */
[----:B------:R-:W-:Y:S01]  /*7f90*/  ULDC.64 UR4, c[0x4][0x70] ;  /* 0x01001c0000047ab9 */ /* 0x000fe20000000a00 */
[----:B------:R-:W-:Y:S01]  /*7fa0*/  ULDC.64 UR6, c[0x4][0x8] ;  /* 0x0100020000067ab9 */ /* 0x000fe20000000a00 */
[----:B------:R-:W-:Y:S01]  /*7fb0*/  IMAD.U32 R4, RZ, RZ, UR4 ;  /* 0x00000004ff047e24 */ /* 0x000fe2000f8e00ff */
[----:B---3--:R2:W3:Y:S01]  /*7fc0*/  LDC.64 R2, c[0x4][R0] ;  /* 0x0100000000027b82 */ /* 0x0084e20000000a00 */
[----:B------:R-:W-:Y:S01]  /*7fd0*/  MOV R5, UR5 ;  /* 0x0000000500057c02 */ /* 0x000fe20008000f00 */
[----:B------:R-:W-:Y:S01]  /*7fe0*/  ULDC.64 UR4, c[0x4][0x78] ;  /* 0x01001e0000047ab9 */ /* 0x000fe20000000a00 */
[----:B------:R-:W-:Y:S02]  /*7ff0*/  IMAD.U32 R10, RZ, RZ, UR6 ;  /* 0x00000006ff0a7e24 */ /* 0x000fe4000f8e00ff */
[----:B------:R-:W-:Y:S02]  /*8000*/  IMAD.U32 R6, RZ, RZ, UR4 ;  /* 0x00000004ff067e24 */ /* 0x000fe4000f8e00ff */
[----:B------:R-:W-:-:S02]  /*8010*/  IMAD.U32 R7, RZ, RZ, UR5 ;  /* 0x00000005ff077e24 */ /* 0x000fc4000f8e00ff */
[----:B------:R-:W-:Y:S02]  /*8020*/  IMAD.U32 R11, RZ, RZ, UR7 ;  /* 0x00000007ff0b7e24 */ /* 0x000fe4000f8e00ff */
[----:B------:R-:W-:Y:S02]  /*8030*/  IMAD.MOV.U32 R8, RZ, RZ, 0x70 ;  /* 0x00000070ff087424 */ /* 0x000fe400078e00ff */
[----:B-1----:R-:W-:Y:S02]  /*8040*/  IMAD.MOV.U32 R12, RZ, RZ, 0x1 ;  /* 0x00000001ff0c7424 */ /* 0x002fe400078e00ff */
[----:B--2---:R-:W-:-:S07]  /*8050*/  IMAD.MOV.U32 R13, RZ, RZ, RZ ;  /* 0x000000ffff0d7224 */ /* 0x004fce00078e00ff */
[----:B------:R-:W-:-:S07]  /*8060*/  LEPC R20, `(.L_x_50) ;  /* 0x000000001014794e */ /* 0x000fce0000000000 */
[----:B---3--:R-:W-:Y:S05]  /*8070*/  CALL.ABS.NOINC R2 ;  /* 0x0000000002007343 */ /* 0x008fea0003c00000 */
.L_x_50:
[----:B------:R-:W-:Y:S01]  /*8080*/  UIADD3 UR4, UR37, -0x1, URZ ;  /* 0xffffffff25047890 */ /* 0x000fe2000fffe03f */
[----:B-1----:R-:W-:-:S05]  /*8090*/  IMAD.U32 R19, RZ, RZ, UR36 ;  /* 0x00000024ff137e24 */ /* 0x002fca000f8e00ff */
[----:B------:R-:W-:-:S04]  /*80a0*/  IMAD.U32 R0, RZ, RZ, UR4 ;  /* 0x00000004ff007e24 */ /* 0x000fc8000f8e00ff */
[----:B------:R-:W-:-:S05]  /*80b0*/  IMAD R19, R0, 0x1100, R19 ;  /* 0x0000110000137824 */ /* 0x000fca00078e0213 */
[----:B------:R-:W-:-:S13]  /*80c0*/  LOP3.LUT P0, RZ, R19, 0x90, RZ, 0xc0, !PT ;  /* 0x0000009013ff7812 */ /* 0x000fda000780c0ff */
[----:B------:R-:W-:Y:S05]  /*80d0*/  @!P0 BRA `(.L_x_51) ;  /* 0x0000000000408947 */ /* 0x000fea0003800000 */
[----:B------:R-:W-:Y:S01]  /*80e0*/  MOV R0, 0x0 ;  /* 0x0000000000007802 */ /* 0x000fe20000000f00 */
[----:B------:R-:W-:Y:S01]  /*80f0*/  ULDC.64 UR4, c[0x4][0x70] ;  /* 0x01001c0000047ab9 */ /* 0x000fe20000000a00 */
[----:B------:R-:W-:Y:S01]  /*8100*/  ULDC.64 UR6, c[0x4][0x78] ;  /* 0x01001e0000067ab9 */ /* 0x000fe20000000a00 */
[----:B------:R-:W-:Y:S01]  /*8110*/  IMAD.U32 R4, RZ, RZ, UR4 ;  /* 0x00000004ff047e24 */ /* 0x000fe2000f8e00ff */
[----:B---3--:R1:W2:Y:S01]  /*8120*/  LDC.64 R2, c[0x4][R0] ;  /* 0x0100000000027b82 */ /* 0x0082a20000000a00 */
[----:B------:R-:W-:Y:S01]  /*8130*/  IMAD.U32 R5, RZ, RZ, UR5 ;  /* 0x00000005ff057e24 */ /* 0x000fe2000f8e00ff */
[----:B------:R-:W-:Y:S01]  /*8140*/  ULDC.64 UR4, c[0x4][0x10] ;  /* 0x0100040000047ab9 */ /* 0x000fe20000000a00 */
[----:B------:R-:W-:Y:S02]  /*8150*/  IMAD.U32 R6, RZ, RZ, UR6 ;  /* 0x00000006ff067e24 */ /* 0x000fe4000f8e00ff */
[----:B------:R-:W-:Y:S02]  /*8160*/  IMAD.U32 R7, RZ, RZ, UR7 ;  /* 0x00000007ff077e24 */ /* 0x000fe4000f8e00ff */
[----:B------:R-:W-:-:S02]  /*8170*/  IMAD.U32 R10, RZ, RZ, UR4 ;  /* 0x00000004ff0a7e24 */ /* 0x000fc4000f8e00ff */
[----:B------:R-:W-:Y:S02]  /*8180*/  IMAD.U32 R11, RZ, RZ, UR5 ;  /* 0x00000005ff0b7e24 */ /* 0x000fe4000f8e00ff */
[----:B------:R-:W-:Y:S02]  /*8190*/  IMAD.MOV.U32 R8, RZ, RZ, 0x70 ;  /* 0x00000070ff087424 */ /* 0x000fe400078e00ff */
[----:B------:R-:W-:Y:S02]  /*81a0*/  IMAD.MOV.U32 R12, RZ, RZ, 0x1 ;  /* 0x00000001ff0c7424 */ /* 0x000fe400078e00ff */
[----:B-1----:R-:W-:-:S07]  /*81b0*/  IMAD.MOV.U32 R13, RZ, RZ, RZ ;  /* 0x000000ffff0d7224 */ /* 0x002fce00078e00ff */
[----:B------:R-:W-:-:S07]  /*81c0*/  LEPC R20, `(.L_x_51) ;  /* 0x000000001014794e */ /* 0x000fce0000000000 */
[----:B--2---:R-:W-:Y:S05]  /*81d0*/  CALL.ABS.NOINC R2 ;  /* 0x0000000002007343 */ /* 0x004fea0003c00000 */
.L_x_51:
[----:B------:R-:W3:Y:S01]  /*81e0*/  S2R R5, SR_TID.X ;  /* 0x0000000000057919 */ /* 0x000ee20000002100 */
[----:B------:R-:W-:Y:S01]  /*81f0*/  ULDC.64 UR4, c[0x0][0x730] ;  /* 0x0001cc0000047ab9 */ /* 0x000fe20000000a00 */
[----:B------:R-:W-:Y:S01]  /*8200*/  VIADD R16, R16, 0x1f ;  /* 0x0000001f10107836 */ /* 0x000fe20000000000 */
[----:B------:R-:W-:Y:S01]  /*8210*/  ISETP.NE.U32.AND P0, PT, RZ, UR4, PT ;  /* 0x00000004ff007c0c */ /* 0x000fe2000bf05070 */
[----:B------:R-:W-:-:S03]  /*8220*/  IMAD.SHL.U32 R17, R17, 0x20, RZ ;  /* 0x0000002011117824 */ /* 0x000fc600078e00ff */
[----:B------:R-:W-:Y:S02]  /*8230*/  ISETP.NE.AND.EX P0, PT, RZ, UR5, PT, P0 ;  /* 0x00000005ff007c0c */ /* 0x000fe4000bf05300 */
[----:B------:R-:W-:Y:S02]  /*8240*/  ISETP.GT.U32.AND P1, PT, R16, 0x3e, PT ;  /* 0x0000003e1000780c */ /* 0x000fe40003f24070 */
[----:B------:R-:W-:-:S09]  /*8250*/  LOP3.LUT R17, R17, 0x60, RZ, 0xc0, !PT ;  /* 0x0000006011117812 */ /* 0x000fd200078ec0ff */
[----:B------:R-:W1:Y:S01]  /*8260*/  @P0 LDC R51, c[0x0][0x720] ;  /* 0x0001c800ff330b82 */ /* 0x000e620000000800 */
[C---:B---3--:R-:W-:Y:S02]  /*8270*/  IMAD.SHL.U32 R3, R5.reuse, 0x2, RZ ;  /* 0x0000000205037824 */ /* 0x048fe400078e00ff */
[----:B------:R-:W-:-:S03]  /*8280*/  IMAD.SHL.U32 R0, R5, 0x8, RZ ;  /* 0x0000000805007824 */ /* 0x000fc600078e00ff */
[----:B------:R-:W-:Y:S02]  /*8290*/  LOP3.LUT R3, R3, 0x6, RZ, 0xe2, !PT ;  /* 0x0000000603037812 */ /* 0x000fe400078ee2ff */
[----:B------:R-:W-:-:S03]  /*82a0*/  LOP3.LUT R0, R0, 0x80, RZ, 0xc0, !PT ;  /* 0x0000008000007812 */ /* 0x000fc600078ec0ff */
[----:B------:R-:W-:Y:S01]  /*82b0*/  IMAD R3, R18, 0x200, R3 ;  /* 0x0000020012037824 */ /* 0x000fe200078e0203 */
[--C-:B------:R-:W-:Y:S01]  /*82c0*/  LOP3.LUT R2, R0, 0x10, R5.reuse, 0xf8, !PT ;  /* 0x0000001000027812 */ /* 0x100fe200078ef805 */
[-C--:B-1----:R-:W-:Y:S01]  /*82d0*/  FMUL R7, R24, R51.reuse ;  /* 0x0000003318077220 */ /* 0x082fe20000400000 */
[----:B------:R-:W-:Y:S01]  /*82e0*/  SHF.R.U32.HI R0, RZ, 0x4, R5 ;  /* 0x00000004ff007819 */ /* 0x000fe20000011605 */
[----:B------:R-:W-:Y:S01]  /*82f0*/  FMUL R24, R32, R51 ;  /* 0x0000003320187220 */ /* 0x000fe20000400000 */
[----:B------:R-:W-:Y:S01]  /*8300*/  IADD3 R2, R2, R3, R17 ;  /* 0x0000000302027210 */ /* 0x000fe20007ffe011 */
[-C--:B------:R-:W-:Y:S01]  /*8310*/  FMUL R15, R28, R51.reuse ;  /* 0x000000331c0f7220 */ /* 0x080fe20000400000 */
[-C--:B------:R-:W-:Y:S01]  /*8320*/  FMUL R32, R36, R51.reuse ;  /* 0x0000003324207220 */ /* 0x080fe20000400000 */
[----:B------:R-:W-:Y:S01]  /*8330*/  LOP3.LUT P0, RZ, R0, 0x1, RZ, 0xc0, !PT ;  /* 0x0000000100ff7812 */ /* 0x000fe2000780c0ff */
        /* <DEDUP_REMOVED lines=44> */
[----:B------:R-:W-:Y:S01]  /*8600*/  F2FP.SATFINITE.E4M3.F32.PACK_AB_MERGE_C R3, R3, R0, RZ ;  /* 0x000000000303723e */ /* 0x000fe200048070ff */
[----:B------:R-:W-:Y:S01]  /*8610*/  IMAD.IADD R2, R19, 0x1, R2 ;  /* 0x0000000113027824 */ /* 0x000fe200078e0202 */
[----:B------:R-:W-:-:S02]  /*8620*/  F2FP.SATFINITE.E4M3.F32.PACK_AB_MERGE_C R5, R5, R4, RZ ;  /* 0x000000040505723e */ /* 0x000fc400048070ff */
[----:B------:R-:W-:Y:S02]  /*8630*/  F2FP.SATFINITE.E4M3.F32.PACK_AB_MERGE_C R7, R7, R6, RZ ;  /* 0x000000060707723e */ /* 0x000fe400048070ff */
[----:B------:R-:W-:Y:S02]  /*8640*/  F2FP.SATFINITE.E4M3.F32.PACK_AB_MERGE_C R9, R9, R8, RZ ;  /* 0x000000080909723e */ /* 0x000fe400048070ff */
[----:B------:R-:W-:Y:S02]  /*8650*/  F2FP.SATFINITE.E4M3.F32.PACK_AB_MERGE_C R11, R11, R10, RZ ;  /* 0x0000000a0b0b723e */ /* 0x000fe400048070ff */
[----:B------:R-:W-:Y:S02]  /*8660*/  F2FP.SATFINITE.E4M3.F32.PACK_AB_MERGE_C R13, R13, R12, RZ ;  /* 0x0000000c0d0d723e */ /* 0x000fe400048070ff */
[----:B------:R-:W-:Y:S02]  /*8670*/  F2FP.SATFINITE.E4M3.F32.PACK_AB_MERGE_C R15, R15, R14, RZ ;  /* 0x0000000e0f0f723e */ /* 0x000fe400048070ff */
        /* <DEDUP_REMOVED lines=16> */
[----:B------:R-:W-:Y:S01]  /*8780*/  F2FP.SATFINITE.E4M3.F32.PACK_AB_MERGE_C R49, R46, R49, RZ ;  /* 0x000000312e31723e */ /* 0x000fe200048070ff */
[----:B------:R-:W-:Y:S06]  /*8790*/  @P1 BRA `(.L_x_52) ;  /* 0x0000000000041947 */ /* 0x000fec0003800000 */
[----:B------:R-:W-:-:S04]  /*87a0*/  DEPBAR.LE SB0, 0x1 ;  /* 0x000080400000791a */ /* 0x000fc80000000000 */
.L_x_52:
[----:B------:R-:W-:Y:S05]  /*87b0*/  WARPSYNC.ALL ;  /* 0x0000000000007948 */ /* 0x000fea0003800000 */
[----:B------:R-:W-:Y:S01]  /*87c0*/  BAR.SYNC.DEFER_BLOCKING 0x1, 0x80 ;  /* 0x0042000000007b1d */ /* 0x000fe20000010000 */
[C---:B------:R-:W-:Y:S02]  /*87d0*/  VIADD R0, R2.reuse, 0x10 ;  /* 0x0000001002007836 */ /* 0x040fe40000000000 */
[----:B------:R-:W-:-:S03]  /*87e0*/  @P0 VIADD R0, R2, 0xfffffff0 ;  /* 0xfffffff002000836 */ /* 0x000fc60000000000 */
[----:B------:R-:W-:Y:S01]  /*87f0*/  BSSY B0, `(.L_x_53) ;  /* 0x000001b000007945 */ /* 0x000fe20003800000 */
[----:B------:R1:W-:Y:S04]  /*8800*/  STS.U16 [R2], R3 ;  /* 0x0000000302007388 */ /* 0x0003e80000000400 */
[----:B------:R1:W-:Y:S04]  /*8810*/  STS.U16 [R2+0x100], R5 ;  /* 0x0001000502007388 */ /* 0x0003e80000000400 */
[----:B------:R1:W-:Y:S04]  /*8820*/  STS.U16 [R2+0x8], R7 ;  /* 0x0000080702007388 */ /* 0x0003e80000000400 */
[----:B------:R1:W-:Y:S04]  /*8830*/  STS.U16 [R2+0x108], R9 ;  /* 0x0001080902007388 */ /* 0x0003e80000000400 */
[----:B------:R1:W-:Y:S04]  /*8840*/  STS.U16 [R0], R11 ;  /* 0x0000000b00007388 */ /* 0x0003e80000000400 */
[----:B------:R1:W-:Y:S04]  /*8850*/  STS.U16 [R0+0x100], R13 ;  /* 0x0001000d00007388 */ /* 0x0003e80000000400 */
[----:B------:R1:W-:Y:S04]  /*8860*/  STS.U16 [R0+0x8], R15 ;  /* 0x0000080f00007388 */ /* 0x0003e80000000400 */
[----:B------:R1:W-:Y:S01]  /*8870*/  STS.U16 [R0+0x108], R17 ;  /* 0x0001081100007388 */ /* 0x0003e20000000400 */
[----:B------:R-:W-:Y:S01]  /*8880*/  @!PT LDS RZ, [RZ] ;  /* 0x00000000fffff984 */ /* 0x000fe20000000800 */
[----:B------:R-:W-:Y:S01]  /*8890*/  @!PT LDS RZ, [RZ] ;  /* 0x00000000fffff984 */ /* 0x000fe20000000800 */
[----:B------:R-:W-:Y:S01]  /*88a0*/  @!PT LDS RZ, [RZ] ;  /* 0x00000000fffff984 */ /* 0x000fe20000000800 */
[----:B------:R-:W-:Y:S01]  /*88b0*/  @!PT LDS RZ, [RZ] ;  /* 0x00000000fffff984 */ /* 0x000fe20000000800 */
[----:B------:R2:W-:Y:S06]  /*88c0*/  MEMBAR.ALL.CTA ;  /* 0x0000000000007992 */ /* 0x0005ec0000008000 */
[----:B--2---:R-:W2:Y:S02]  /*88d0*/  FENCE.VIEW.ASYNC.S ;  /* 0x00000000000073c6 */ /* 0x004ea40000000000 */
[----:B--2---:R-:W-:Y:S06]  /*88e0*/  BAR.SYNC.DEFER_BLOCKING 0x1, 0x80 ;  /* 0x0042000000007b1d */ /* 0x004fec0000010000 */
[----:B-1----:R-:W-:Y:S05]  /*88f0*/  @P1 BRA `(.L_x_54) ;  /* 0x0000000000281947 */ /* 0x002fea0003800000 */
[----:B------:R-:W-:Y:S01]  /*8900*/  S2UR UR44, SR_CTAID.Z ;  /* 0x00000000002c79c3 */ /* 0x000fe20000002700 */
[----:B------:R-:W-:Y:S01]  /*8910*/  ULDC.64 UR4, c[0x0][0x198] ;  /* 0x0000660000047ab9 */ /* 0x000fe20000000a00 */
[----:B------:R-:W-:Y:S01]  /*8920*/  R2UR UR40, R19 ;  /* 0x00000000132872ca */ /* 0x000fe200000e0000 */
[----:B------:R-:W-:Y:S01]  /*8930*/  UIADD3 UR4, UP0, UR4, 0x670, URZ ;  /* 0x0000067004047890 */ /* 0x000fe2000ff1e03f */
[----:B------:R-:W-:-:S03]  /*8940*/  UMOV UR41, URZ ;  /* 0x0000003f00297c82 */ /* 0x000fc60008000000 */
[----:B------:R-:W-:Y:S01]  /*8950*/  UIADD3.X UR5, URZ, UR5, URZ, UP0, !UPT ;  /* 0x000000053f057290 */ /* 0x000fe200087fe43f */
[----:B------:R-:W1:Y:S08]  /*8960*/  S2UR UR43, SR_CTAID.Y ;  /* 0x00000000002b79c3 */ /* 0x000e700000002600 */
[----:B-1----:R1:W-:Y:S01]  /*8970*/  UTMASTG.4D [UR40], [UR4] ;  /* 0x00000028040073b5 */ /* 0x0023e20008018000 */
[----:B------:R0:W-:Y:S01]  /*8980*/  UTMACMDFLUSH ;  /* 0x00000000000079b7 */ /* 0x0001e20000000000 */
[----:B-1----:R-:W-:-:S04]  /*8990*/  DEPBAR.LE SB0, 0x1 ;  /* 0x000080400000791a */ /* 0x002fc80000000000 */
.L_x_54:
[----:B------:R-:W-:Y:S05]  /*89a0*/  BSYNC B0 ;  /* 0x0000000000007941 */ /* 0x000fea0003800000 */
.L_x_53:
[----:B------:R-:W-:Y:S06]  /*89b0*/  BAR.SYNC.DEFER_BLOCKING 0x1, 0x80 ;  /* 0x0042000000007b1d */ /* 0x000fec0000010000 */
[----:B------:R-:W-:Y:S01]  /*89c0*/  BSSY B0, `(.L_x_55) ;  /* 0x000001c000007945 */ /* 0x000fe20003800000 */
[----:B------:R1:W-:Y:S04]  /*89d0*/  STS.U16 [R2+0x800], R23 ;  /* 0x0008001702007388 */ /* 0x0003e80000000400 */
[----:B------:R1:W-:Y:S04]  /*89e0*/  STS.U16 [R2+0x900], R21 ;  /* 0x0009001502007388 */ /* 0x0003e80000000400 */
[----:B------:R1:W-:Y:S04]  /*89f0*/  STS.U16 [R2+0x808], R27 ;  /* 0x0008081b02007388 */ /* 0x0003e80000000400 */
[----:B------:R1:W-:Y:S04]  /*8a00*/  STS.U16 [R2+0x908], R25 ;  /* 0x0009081902007388 */ /* 0x0003e80000000400 */
[----:B------:R1:W-:Y:S04]  /*8a10*/  STS.U16 [R0+0x800], R31 ;  /* 0x0008001f00007388 */ /* 0x0003e80000000400 */
        /* <DEDUP_REMOVED lines=12> */
[----:B------:R-:W-:Y:S01]  /*8ae0*/  R2UR UR40, R19 ;  /* 0x00000000132872ca */ /* 0x000fe200000e0000 */
[----:B------:R-:W-:Y:S01]  /*8af0*/  ULDC.64 UR4, c[0x0][0x198] ;  /* 0x0000660000047ab9 */ /* 0x000fe20000000a00 */
[----:B------:R-:W-:Y:S01]  /*8b00*/  UMOV UR41, 0x20 ;  /* 0x0000002000297882 */ /* 0x000fe20000000000 */
[----:B------:R-:W-:-:S04]  /*8b10*/  UIADD3 UR4, UP0, UR4, 0x670, URZ ;  /* 0x0000067004047890 */ /* 0x000fc8000ff1e03f */
[----:B------:R-:W1:Y:S01]  /*8b20*/  S2UR UR43, SR_CTAID.Y ;  /* 0x00000000002b79c3 */ /* 0x000e620000002600 */
[----:B------:R-:W-:-:S05]  /*8b30*/  UIADD3.X UR5, URZ, UR5, URZ, UP0, !UPT ;  /* 0x000000053f057290 */ /* 0x000fca00087fe43f */
[----:B------:R-:W-:-:S09]  /*8b40*/  UIADD3 UR40, UR40, 0x800, URZ ;  /* 0x0000080028287890 */ /* 0x000fd2000fffe03f */
[----:B-1----:R1:W-:Y:S01]  /*8b50*/  UTMASTG.4D [UR40], [UR4] ;  /* 0x00000028040073b5 */ /* 0x0023e20008018000 */
[----:B------:R0:W-:Y:S01]  /*8b60*/  UTMACMDFLUSH ;  /* 0x00000000000079b7 */ /* 0x0001e20000000000 */
[----:B-1----:R-:W-:-:S04]  /*8b70*/  DEPBAR.LE SB0, 0x1 ;  /* 0x000080400000791a */ /* 0x002fc80000000000 */
.L_x_56:
[----:B------:R-:W-:Y:S05]  /*8b80*/  BSYNC B0 ;  /* 0x0000000000007941 */ /* 0x000fea0003800000 */
.L_x_55:
[----:B------:R-:W-:Y:S06]  /*8b90*/  BAR.SYNC.DEFER_BLOCKING 0x1, 0x80 ;  /* 0x0042000000007b1d */ /* 0x000fec0000010000 */
        /* <DEDUP_REMOVED lines=21> */
[----:B------:R-:W-:Y:S01]  /*8cf0*/  UMOV UR9, 0x40 ;  /* 0x0000004000097882 */ /* 0x000fe20000000000 */
[----:B------:R-:W-:Y:S02]  /*8d00*/  UMOV UR10, UR42 ;  /* 0x0000002a000a7c82 */ /* 0x000fe40008000000 */
[----:B------:R-:W-:Y:S01]  /*8d10*/  UIADD3.X UR5, URZ, UR5, URZ, UP0, !UPT ;  /* 0x000000053f057290 */ /* 0x000fe200087fe43f */
[----:B------:R-:W1:Y:S08]  /*8d20*/  S2UR UR11, SR_CTAID.Y ;  /* 0x00000000000b79c3 */ /* 0x000e700000002600 */
[----:B-1----:R1:W-:Y:S02]  /*8d30*/  UTMASTG.4D [UR8], [UR4] ;  /* 0x00000008040073b5 */ /* 0x0023e40008018000 */
[----:B-1----:R0:W-:Y:S02]  /*8d40*/  UTMACMDFLUSH ;  /* 0x00000000000079b7 */ /* 0x0021e40000000000 */
.L_x_58:
[----:B------:R-:W-:Y:S05]  /*8d50*/  BSYNC B0 ;  /* 0x0000000000007941 */ /* 0x000fea0003800000 */
.L_x_57:
[----:B------:R-:W-:Y:S01]  /*8d60*/  UIADD3 UR37, UR37, -0x1, URZ ;  /* 0xffffffff25257890 */ /* 0x000fe2000fffe03f */
[----:B------:R-:W-:-:S04]  /*8d70*/  DEPBAR.LE SB0, 0x0 ;  /* 0x000080000000791a */ /* 0x000fc80000000000 */
[----:B------:R-:W-:-:S04]  /*8d80*/  USHF.L.U32 UR4, UR37, 0x3, URZ ;  /* 0x0000000325047899 */ /* 0x000fc8000800063f */
[----:B------:R-:W-:-:S04]  /*8d90*/  ULOP3.LUT UR4, UR4, 0x8, URZ, 0xe2, !UPT ;  /* 0x0000000804047892 */ /* 0x000fc8000f8ee23f */
[----:B------:R-:W-:-:S06]  /*8da0*/  ULOP3.LUT UR4, UR4, 0x18, URZ, 0x3c, !UPT ;  /* 0x0000001804047892 */ /* 0x000fcc000f8e3c3f */
[----:B------:R-:W-:-:S04]  /*8db0*/  IMAD.U32 R0, RZ, RZ, UR4 ;  /* 0x00000004ff007e24 */ /* 0x000fc8000f8e00ff */
[----:B------:R-:W-:Y:S01]  /*8dc0*/  SYNCS.ARRIVE.TRANS64.A1T0 RZ, [R0+UR36+0x12090], RZ ;  /* 0x012090ff00ff79a7 */ /* 0x000fe20008100024 */
[----:B------:R-:W-:Y:S05]  /*8dd0*/  EXIT ;  /* 0x000000000000794d */ /* 0x000fea0003800000 */
.L_x_6:
[----:B------:R-:W-:-:S08]  /*8de0*/  UISETP.NE.AND UP0, UPT, UR5, 0x1, UPT ;  /* 0x000000010500788c */ /* 0x000fd0000bf05270 */
[----:B------:R-:W1:-:S00]  /*8df0*/  USETMAXREG.DEALLOC.CTAPOOL 0x18 ;  /* 0x00000018000079c8 */ /* 0x000e4000080e0500 */
[----:B------:R-:W-:-:S13]  /*8e00*/  PLOP3.LUT P0, PT, PT, PT, UP0, 0x80, 0x0 ;  /* 0x000000000000781c */ /* 0x000fda0003f0f008 */
[----:B------:R-:W-:Y:S05]  /*8e10*/  @P0 EXIT ;  /* 0x000000000000094d */ /* 0x000fea0003800000 */
[----:B------:R-:W2:Y:S01]  /*8e20*/  S2UR UR11, SR_CTAID.X ;  /* 0x00000000000b79c3 */ /* 0x000ea20000002500 */
[----:B------:R-:W-:Y:S01]  /*8e30*/  ELECT P3, URZ, PT ;  /* 0x00000000003f782f */ /* 0x000fe20003860000 */
[----:B------:R-:W-:Y:S01]  /*8e40*/  BSSY B0, `(.L_x_59) ;  /* 0x0000035000007945 */ /* 0x000fe20003800000 */
[----:B-1----:R-:W-:Y:S02]  /*8e50*/  IMAD.MOV.U32 R2, RZ, RZ, RZ ;  /* 0x000000ffff027224 */ /* 0x002fe400078e00ff */
[----:B------:R-:W-:Y:S02]  /*8e60*/  IMAD.MOV.U32 R8, RZ, RZ, RZ ;  /* 0x000000ffff087224 */ /* 0x000fe400078e00ff */
[----:B------:R-:W-:Y:S01]  /*8e70*/  IMAD.MOV.U32 R4, RZ, RZ, RZ ;  /* 0x000000ffff047224 */ /* 0x000fe200078e00ff */
[----:B------:R-:W1:Y:S08]  /*8e80*/  S2UR UR20, SR_CTAID.Y ;  /* 0x00000000001479c3 */ /* 0x000e700000002600 */
[----:B------:R-:W3:Y:S01]  /*8e90*/  S2UR UR21, SR_CTAID.Z ;  /* 0x00000000001579c3 */ /* 0x000ee20000002700 */
[----:B--2---:R-:W-:Y:S01]  /*8ea0*/  USHF.L.U32 UR11, UR11, 0x7, URZ ;  /* 0x000000070b0b7899 */ /* 0x004fe2000800063f */
[----:B------:R-:W-:Y:S11]  /*8eb0*/  @!P3 BRA `(.L_x_60) ;  /* 0x0000000000b4b947 */ /* 0x000ff60003800000 */
[----:B------:R-:W2:Y:S01]  /*8ec0*/  S2R R4, SR_CgaCtaId ;  /* 0x0000000000047919 */ /* 0x000ea20000008800 */
[----:B------:R-:W-:Y:S01]  /*8ed0*/  MOV R3, 0x400 ;  /* 0x0000040000037802 */ /* 0x000fe20000000f00 */
[----:B------:R-:W-:-:S03]  /*8ee0*/  IMAD.MOV.U32 R5, RZ, RZ, 0x1 ;  /* 0x00000001ff057424 */ /* 0x000fc600078e00ff */
[----:B--2---:R-:W-:Y:S02]  /*8ef0*/  LEA R4, R4, R3, 0x18 ;  /* 0x0000000304047211 */ /* 0x004fe400078ec0ff */
[----:B------:R-:W-:-:S04]  /*8f00*/  SHF.L.U32 R3, R5, 0x1f, RZ ;  /* 0x0000001f05037819 */ /* 0x000fc800000006ff */
[----:B------:R-:W2:Y:S02]  /*8f10*/  SYNCS.PHASECHK.TRANS64.TRYWAIT P0, [R4+URZ+0x12060], R3 ;  /* 0x01206003040075a7 */ /* 0x000ea4000800017f */
[----:B--2---:R-:W-:Y:S05]  /*8f20*/  @!P0 BRA `(.L_x_61) ;  /* 0x0000001400388947 */ /* 0x004fea0003800000 */
.L_x_97:
[----:B------:R-:W-:Y:S01]  /*8f30*/  ULOP3.LUT UR5, UR4, 0x2, URZ, 0xfc, !UPT ;  /* 0x0000000204057892 */ /* 0x000fe2000f8efc3f */
[----:B--2---:R-:W-:-:S03]  /*8f40*/  @P2 IMAD.MOV.U32 R3, RZ, RZ, 0x1800 ;  /* 0x00001800ff032424 */ /* 0x004fc600078e00ff */
[----:B------:R-:W-:Y:S01]  /*8f50*/  UPRMT UR5, UR5, 0x9910, URZ ;  /* 0x0000991005057896 */ /* 0x000fe2000800003f */
[----:B------:R2:W-:Y:S03]  /*8f60*/  @P2 SYNCS.ARRIVE.TRANS64 RZ, [R4+URZ+0x12050], R3 ;  /* 0x0120500304ff29a7 */ /* 0x0005e6000800003f */
[----:B------:R-:W-:-:S06]  /*8f70*/  UISETP.NE.AND UP0, UPT, UR5, 0x2, UPT ;  /* 0x000000020500788c */ /* 0x000fcc000bf05270 */
[----:B------:R-:W-:-:S13]  /*8f80*/  PLOP3.LUT P0, PT, PT, PT, UP0, 0x80, 0x0 ;  /* 0x000000000000781c */ /* 0x000fda0003f0f008 */
[----:B--2---:R-:W-:Y:S05]  /*8f90*/  @P0 BRA `(.L_x_62) ;  /* 0x0000000000040947 */ /* 0x004fea0003800000 */
[----:B-1-3--:R-:W-:Y:S01]  /*8fa0*/  BPT.TRAP 0x1 ;  /* 0x000000040000795c */ /* 0x00afe20000300000 */
.L_x_62:
[----:B------:R-:W-:-:S04]  /*8fb0*/  LOP3.LUT P0, RZ, R0, 0x1f, RZ, 0xc0, !PT ;  /* 0x0000001f00ff7812 */ /* 0x000fc8000780c0ff */
[----:B------:R-:W-:-:S13]  /*8fc0*/  PLOP3.LUT P0, PT, P0, P2, PT, 0x2a, 0x0 ;  /* 0x000000000000781c */ /* 0x000fda0000704572 */
[----:B------:R-:W-:Y:S05]  /*8fd0*/  @P0 BRA `(.L_x_63) ;  /* 0x0000000000040947 */ /* 0x000fea0003800000 */
[----:B-1-3--:R-:W-:Y:S01]  /*8fe0*/  BPT.TRAP 0x1 ;  /* 0x000000040000795c */ /* 0x00afe20000300000 */
.L_x_63:
[----:B------:R-:W-:Y:S01]  /*8ff0*/  R2UR UR8, R4 ;  /* 0x00000000040872ca */ /* 0x000fe200000e0000 */
[----:B------:R-:W-:Y:S01]  /*9000*/  ULDC.64 UR6, c[0x0][0x198] ;  /* 0x0000660000067ab9 */ /* 0x000fe20000000a00 */
[----:B------:R-:W-:Y:S01]  /*9010*/  UMOV UR14, 0x0 ;  /* 0x00000000000e7882 */ /* 0x000fe20000000000 */
[----:B------:R-:W-:Y:S01]  /*9020*/  UIADD3 UR6, UP0, UR6, 0xf0, URZ ;  /* 0x000000f006067890 */ /* 0x000fe2000ff1e03f */
[----:B------:R-:W-:Y:S01]  /*9030*/  IMAD.MOV.U32 R8, RZ, RZ, 0x40 ;  /* 0x00000040ff087424 */ /* 0x000fe200078e00ff */
[----:B------:R-:W-:Y:S01]  /*9040*/  UMOV UR15, 0x10000000 ;  /* 0x10000000000f7882 */ /* 0x000fe20000000000 */
[----:B------:R-:W-:Y:S01]  /*9050*/  UMOV UR10, URZ ;  /* 0x0000003f000a7c82 */ /* 0x000fe20008000000 */
[----:B------:R-:W-:Y:S01]  /*9060*/  UIADD3.X UR7, URZ, UR7, URZ, UP0, !UPT ;  /* 0x000000073f077290 */ /* 0x000fe200087fe43f */
[----:B------:R-:W-:Y:S01]  /*9070*/  IMAD.MOV.U32 R4, RZ, RZ, 0x1 ;  /* 0x00000001ff047424 */ /* 0x000fe200078e00ff */
[----:B-1----:R-:W-:Y:S01]  /*9080*/  UMOV UR12, UR20 ;  /* 0x00000014000c7c82 */ /* 0x002fe20008000000 */
[----:B---3--:R-:W-:Y:S01]  /*9090*/  UMOV UR13, UR21 ;  /* 0x00000015000d7c82 */ /* 0x008fe20008000000 */
[----:B------:R-:W-:Y:S01]  /*90a0*/  UMOV UR26, 0x20 ;  /* 0x00000020001a7882 */ /* 0x000fe20000000000 */
[----:B------:R-:W-:Y:S01]  /*90b0*/  UMOV UR27, UR11 ;  /* 0x0000000b001b7c82 */ /* 0x000fe20008000000 */
[----:B------:R-:W-:-:S02]  /*90c0*/  UIADD3 UR9, UR8, 0x12050, URZ ;  /* 0x0001205008097890 */ /* 0x000fc4000fffe03f */
[----:B------:R-:W-:Y:S02]  /*90d0*/  UIADD3 UR24, UR8, 0x800, URZ ;  /* 0x0000080008187890 */ /* 0x000fe4000fffe03f */
[----:B------:R-:W-:Y:S01]  /*90e0*/  UIADD3 UR16, UR8, 0x1000, URZ ;  /* 0x0000100008107890 */ /* 0x000fe2000fffe03f */
[----:B------:R-:W-:Y:S01]  /*90f0*/  UMOV UR28, UR20 ;  /* 0x00000014001c7c82 */ /* 0x000fe20008000000 */
[----:B------:R-:W-:Y:S01]  /*9100*/  UMOV UR29, UR21 ;  /* 0x00000015001d7c82 */ /* 0x000fe20008000000 */
[----:B------:R-:W-:Y:S01]  /*9110*/  UMOV UR25, UR9 ;  /* 0x0000000900197c82 */ /* 0x000fe20008000000 */
[----:B------:R-:W-:Y:S01]  /*9120*/  UMOV UR18, 0x40 ;  /* 0x0000004000127882 */ /* 0x000fe20000000000 */
[----:B------:R-:W-:Y:S01]  /*9130*/  UMOV UR19, UR11 ;  /* 0x0000000b00137c82 */ /* 0x000fe20008000000 */
[----:B------:R-:W-:Y:S01]  /*9140*/  UMOV UR17, UR9 ;  /* 0x0000000900117c82 */ /* 0x000fe20008000000 */
[----:B------:R2:W-:Y:S01]  /*9150*/  UTMALDG.4D [UR8], [UR6], desc[UR14] ;  /* 0x00000e08060075b4 */ /* 0x0005e20008019000 */
[----:B------:R2:W-:Y:S01]  /*9160*/  UTMALDG.4D [UR24], [UR6], desc[UR14] ;  /* 0x00000e18060075b4 */ /* 0x0005e20008019000 */
[----:B------:R2:W-:Y:S02]  /*9170*/  UTMALDG.4D [UR16], [UR6], desc[UR14] ;  /* 0x00000e10060075b4 */ /* 0x0005e40008019000 */
[----:B--2---:R-:W-:Y:S01]  /*9180*/  NOP ;  /* 0x0000000000007918 */ /* 0x004fe20000000000 */
.L_x_60:
[----:B-1-3--:R-:W-:Y:S05]  /*9190*/  BSYNC B0 ;  /* 0x0000000000007941 */ /* 0x00afea0003800000 */
.L_x_59:
[----:B------:R-:W1:Y:S01]  /*91a0*/  LDC R3, c[0x0][0x28c] ;  /* 0x0000a300ff037b82 */ /* 0x000e620000000800 */
[----:B------:R-:W-:Y:S01]  /*91b0*/  BSSY B0, `(.L_x_64) ;  /* 0x0000031000007945 */ /* 0x000fe20003800000 */
[----:B-1----:R-:W-:-:S13]  /*91c0*/  ISETP.GT.AND P4, PT, R3, RZ, P3 ;  /* 0x000000ff0300720c */ /* 0x002fda0001f84270 */
[----:B------:R-:W-:Y:S05]  /*91d0*/  @!P4 BRA `(.L_x_65) ;  /* 0x0000000000b8c947 */ /* 0x000fea0003800000 */
[----:B------:R-:W1:Y:S01]  /*91e0*/  S2R R5, SR_CgaCtaId ;  /* 0x0000000000057919 */ /* 0x000e620000008800 */
[----:B------:R-:W-:-:S04]  /*91f0*/  MOV R2, 0x400 ;  /* 0x0000040000027802 */ /* 0x000fc80000000f00 */
[----:B-1----:R-:W-:Y:S01]  /*9200*/  LEA R5, R5, R2, 0x18 ;  /* 0x0000000205057211 */ /* 0x002fe200078ec0ff */
[----:B------:R-:W-:-:S05]  /*9210*/  IMAD.MOV.U32 R2, RZ, RZ, 0x1 ;  /* 0x00000001ff027424 */ /* 0x000fca00078e00ff */
[----:B------:R-:W-:-:S04]  /*9220*/  SHF.L.U32 R2, R2, 0x1f, RZ ;  /* 0x0000001f02027819 */ /* 0x000fc800000006ff */
[----:B------:R-:W1:Y:S02]  /*9230*/  SYNCS.PHASECHK.TRANS64.TRYWAIT P0, [R5+URZ+0x12028], R2 ;  /* 0x01202802050075a7 */ /* 0x000e64000800017f */
[----:B-1----:R-:W-:Y:S05]  /*9240*/  @!P0 BRA `(.L_x_66) ;  /* 0x0000001000848947 */ /* 0x002fea0003800000 */
.L_x_98:
[----:B------:R-:W-:Y:S01]  /*9250*/  ULOP3.LUT UR5, UR4, 0x2, URZ, 0xfc, !UPT ;  /* 0x0000000204057892 */ /* 0x000fe2000f8efc3f */
[----:B-1----:R-:W-:-:S03]  /*9260*/  @P2 IMAD.MOV.U32 R2, RZ, RZ, 0x3000 ;  /* 0x00003000ff022424 */ /* 0x002fc600078e00ff */
[----:B------:R-:W-:Y:S01]  /*9270*/  UPRMT UR5, UR5, 0x9910, URZ ;  /* 0x0000991005057896 */ /* 0x000fe2000800003f */
[----:B------:R1:W-:Y:S03]  /*9280*/  @P2 SYNCS.ARRIVE.TRANS64 RZ, [R5+URZ+0x12000], R2 ;  /* 0x0120000205ff29a7 */ /* 0x0003e6000800003f */
[----:B------:R-:W-:-:S06]  /*9290*/  UISETP.NE.AND UP0, UPT, UR5, 0x2, UPT ;  /* 0x000000020500788c */ /* 0x000fcc000bf05270 */
[----:B------:R-:W-:-:S13]  /*92a0*/  PLOP3.LUT P0, PT, PT, PT, UP0, 0x80, 0x0 ;  /* 0x000000000000781c */ /* 0x000fda0003f0f008 */
[----:B-1----:R-:W-:Y:S05]  /*92b0*/  @P0 BRA `(.L_x_67) ;  /* 0x0000000000040947 */ /* 0x002fea0003800000 */
[----:B------:R-:W-:Y:S01]  /*92c0*/  BPT.TRAP 0x1 ;  /* 0x000000040000795c */ /* 0x000fe20000300000 */
.L_x_67:
[----:B------:R-:W-:-:S04]  /*92d0*/  LOP3.LUT P0, RZ, R0, 0x1f, RZ, 0xc0, !PT ;  /* 0x0000001f00ff7812 */ /* 0x000fc8000780c0ff */
[----:B------:R-:W-:-:S13]  /*92e0*/  PLOP3.LUT P0, PT, P0, P2, PT, 0x2a, 0x0 ;  /* 0x000000000000781c */ /* 0x000fda0000704572 */
[----:B------:R-:W-:Y:S05]  /*92f0*/  @P0 BRA `(.L_x_68) ;  /* 0x0000000000040947 */ /* 0x000fea0003800000 */
[----:B------:R-:W-:Y:S01]  /*9300*/  BPT.TRAP 0x1 ;  /* 0x000000040000795c */ /* 0x000fe20000300000 */
.L_x_68:
[----:B------:R-:W-:Y:S01]  /*9310*/  R2UR UR24, R5 ;  /* 0x00000000051872ca */ /* 0x000fe200000e0000 */
[----:B------:R-:W-:Y:S01]  /*9320*/  ULDC.64 UR6, c[0x0][0x198] ;  /* 0x0000660000067ab9 */ /* 0x000fe20000000a00 */
[----:B------:R-:W-:Y:S01]  /*9330*/  UMOV UR19, URZ ;  /* 0x0000003f00137c82 */ /* 0x000fe20008000000 */
[----:B------:R-:W-:Y:S01]  /*9340*/  UIADD3 UR6, UP0, UR6, 0x1f0, URZ ;  /* 0x000001f006067890 */ /* 0x000fe2000ff1e03f */
[----:B------:R-:W-:Y:S01]  /*9350*/  IMAD.MOV.U32 R2, RZ, RZ, 0x1 ;  /* 0x00000001ff027424 */ /* 0x000fe200078e00ff */
[----:B------:R-:W-:Y:S01]  /*9360*/  UMOV UR8, 0x0 ;  /* 0x0000000000087882 */ /* 0x000fe20000000000 */
[----:B------:R-:W-:Y:S01]  /*9370*/  UMOV UR9, 0x10000000 ;  /* 0x1000000000097882 */ /* 0x000fe20000000000 */
[----:B------:R-:W-:Y:S01]  /*9380*/  UIADD3.X UR7, URZ, UR7, URZ, UP0, !UPT ;  /* 0x000000073f077290 */ /* 0x000fe200087fe43f */
[----:B------:R-:W-:Y:S01]  /*9390*/  UMOV UR18, URZ ;  /* 0x0000003f00127c82 */ /* 0x000fe20008000000 */
[----:B------:R-:W-:Y:S01]  /*93a0*/  UMOV UR34, 0x20 ;  /* 0x0000002000227882 */ /* 0x000fe20000000000 */
[----:B------:R-:W-:Y:S01]  /*93b0*/  UMOV UR36, UR20 ;  /* 0x0000001400247c82 */ /* 0x000fe20008000000 */
[----:B------:R-:W-:-:S02]  /*93c0*/  UMOV UR37, UR21 ;  /* 0x0000001500257c82 */ /* 0x000fc40008000000 */
[----:B------:R-:W-:Y:S02]  /*93d0*/  UIADD3 UR16, UR24, 0x3000, URZ ;  /* 0x0000300018107890 */ /* 0x000fe4000fffe03f */
[----:B------:R-:W-:Y:S02]  /*93e0*/  UIADD3 UR17, UR24, 0x12000, URZ ;  /* 0x0001200018117890 */ /* 0x000fe4000fffe03f */
[----:B------:R-:W-:Y:S02]  /*93f0*/  UIADD3 UR32, UR24, 0x4000, URZ ;  /* 0x0000400018207890 */ /* 0x000fe4000fffe03f */
[----:B------:R-:W-:Y:S01]  /*9400*/  UIADD3 UR24, UR24, 0x5000, URZ ;  /* 0x0000500018187890 */ /* 0x000fe2000fffe03f */
[----:B------:R-:W-:Y:S02]  /*9410*/  UMOV UR35, UR19 ;  /* 0x0000001300237c82 */ /* 0x000fe40008000000 */
[----:B------:R-:W-:Y:S01]  /*9420*/  UMOV UR33, UR17 ;  /* 0x0000001100217c82 */ /* 0x000fe20008000000 */
[----:B------:R-:W-:Y:S01]  /*9430*/  UMOV UR26, 0x40 ;  /* 0x00000040001a7882 */ /* 0x000fe20000000000 */
[----:B------:R-:W-:Y:S01]  /*9440*/  UMOV UR28, UR20 ;  /* 0x00000014001c7c82 */ /* 0x000fe20008000000 */
[----:B------:R-:W-:Y:S01]  /*9450*/  UMOV UR29, UR21 ;  /* 0x00000015001d7c82 */ /* 0x000fe20008000000 */
[----:B------:R-:W-:Y:S01]  /*9460*/  UMOV UR27, UR19 ;  /* 0x00000013001b7c82 */ /* 0x000fe20008000000 */
[----:B------:R1:W-:Y:S01]  /*9470*/  UTMALDG.4D [UR16], [UR6], desc[UR8] ;  /* 0x00000810060075b4 */ /* 0x0003e20008019000 */
[----:B------:R-:W-:Y:S01]  /*9480*/  UMOV UR25, UR17 ;  /* 0x0000001100197c82 */ /* 0x000fe20008000000 */
[----:B------:R1:W-:Y:S01]  /*9490*/  UTMALDG.4D [UR32], [UR6], desc[UR8] ;  /* 0x00000820060075b4 */ /* 0x0003e20008019000 */
[----:B------:R1:W-:Y:S02]  /*94a0*/  UTMALDG.4D [UR24], [UR6], desc[UR8] ;  /* 0x00000818060075b4 */ /* 0x0003e40008019000 */
[----:B-1----:R-:W-:Y:S01]  /*94b0*/  NOP ;  /* 0x0000000000007918 */ /* 0x002fe20000000000 */
.L_x_65:
[----:B------:R-:W-:Y:S05]  /*94c0*/  BSYNC B0 ;  /* 0x0000000000007941 */ /* 0x000fea0003800000 */
.L_x_64:
[----:B------:R-:W-:Y:S04]  /*94d0*/  BSSY B0, `(.L_x_69) ;  /* 0x0000033000007945 */ /* 0x000fe80003800000 */
[----:B------:R-:W-:Y:S05]  /*94e0*/  @!P3 BRA `(.L_x_70) ;  /* 0x0000000000c4b947 */ /* 0x000fea0003800000 */
[----:B------:R-:W1:Y:S01]  /*94f0*/  S2R R6, SR_CgaCtaId ;  /* 0x0000000000067919 */ /* 0x000e620000008800 */
[----:B------:R-:W-:-:S04]  /*9500*/  MOV R5, 0x400 ;  /* 0x0000040000057802 */ /* 0x000fc80000000f00 */
[----:B-1----:R-:W-:Y:S01]  /*9510*/  LEA R7, R6, R5, 0x18 ;  /* 0x0000000506077211 */ /* 0x002fe200078ec0ff */
[----:B------:R-:W-:-:S03]  /*9520*/  IMAD.MOV.U32 R6, RZ, RZ, 0x1 ;  /* 0x00000001ff067424 */ /* 0x000fc600078e00ff */
[----:B------:R-:W-:Y:S02]  /*9530*/  LEA R5, R4, R7, 0x3 ;  /* 0x0000000704057211 */ /* 0x000fe400078e18ff */
[----:B------:R-:W-:-:S04]  /*9540*/  SHF.L.U32 R6, R6, 0x1f, RZ ;  /* 0x0000001f06067819 */ /* 0x000fc800000006ff */
[----:B------:R-:W1:Y:S02]  /*9550*/  SYNCS.PHASECHK.TRANS64.TRYWAIT P0, [R5+URZ+0x12060], R6 ;  /* 0x01206006050075a7 */ /* 0x000e64000800017f */
[----:B-1----:R-:W-:Y:S05]  /*9560*/  @!P0 BRA `(.L_x_71) ;  /* 0x0000000c00d08947 */ /* 0x002fea0003800000 */
.L_x_99:
        /* <DEDUP_REMOVED lines=8> */
.L_x_72:
[----:B------:R-:W-:-:S04]  /*95f0*/  LOP3.LUT P0, RZ, R0, 0x1f, RZ, 0xc0, !PT ;  /* 0x0000001f00ff7812 */ /* 0x000fc8000780c0ff */
[----:B------:R-:W-:-:S13]  /*9600*/  PLOP3.LUT P0, PT, P0, P2, PT, 0x2a, 0x0 ;  /* 0x000000000000781c */ /* 0x000fda0000704572 */
[----:B------:R-:W-:Y:S05]  /*9610*/  @P0 BRA `(.L_x_73) ;  /* 0x0000000000040947 */ /* 0x000fea0003800000 */
[----:B------:R-:W-:Y:S01]  /*9620*/  BPT.TRAP 0x1 ;  /* 0x000000040000795c */ /* 0x000fe20000300000 */
.L_x_73:
[----:B------:R-:W-:Y:S01]  /*9630*/  R2UR UR32, R4 ;  /* 0x00000000042072ca */ /* 0x000fe200000e0000 */
[----:B------:R-:W-:Y:S01]  /*9640*/  ULDC.64 UR6, c[0x0][0x198] ;  /* 0x0000660000067ab9 */ /* 0x000fe20000000a00 */
[----:B------:R-:W-:Y:S01]  /*9650*/  R2UR UR5, R7 ;  /* 0x00000000070572ca */ /* 0x000fe200000e0000 */
[----:B------:R-:W-:Y:S01]  /*9660*/  UIADD3 UR6, UP0, UR6, 0xf0, URZ ;  /* 0x000000f006067890 */ /* 0x000fe2000ff1e03f */
[----:B------:R-:W-:Y:S01]  /*9670*/  R2UR UR35, R8 ;  /* 0x00000000082372ca */ /* 0x000fe200000e0000 */
[----:B------:R-:W-:Y:S01]  /*9680*/  UMOV UR8, 0x0 ;  /* 0x0000000000087882 */ /* 0x000fe20000000000 */
[----:B------:R-:W-:Y:S01]  /*9690*/  R2UR UR33, R5 ;  /* 0x00000000052172ca */ /* 0x000fe200000e0000 */
[----:B------:R-:W-:Y:S01]  /*96a0*/  UIADD3.X UR7, URZ, UR7, URZ, UP0, !UPT ;  /* 0x000000073f077290 */ /* 0x000fe200087fe43f */
[----:B------:R-:W-:Y:S01]  /*96b0*/  UMOV UR9, 0x10000000 ;  /* 0x1000000000097882 */ /* 0x000fe20000000000 */
[----:B------:R-:W-:Y:S01]  /*96c0*/  UMOV UR34, URZ ;  /* 0x0000003f00227c82 */ /* 0x000fe20008000000 */
[----:B------:R-:W-:Y:S01]  /*96d0*/  UMOV UR36, UR20 ;  /* 0x0000001400247c82 */ /* 0x000fe20008000000 */
[----:B------:R-:W-:Y:S01]  /*96e0*/  UMOV UR37, UR21 ;  /* 0x0000001500257c82 */ /* 0x000fe20008000000 */
[----:B------:R-:W-:Y:S01]  /*96f0*/  UMOV UR26, 0x20 ;  /* 0x00000020001a7882 */ /* 0x000fe20000000000 */
[----:B------:R-:W-:-:S02]  /*9700*/  UMOV UR28, UR20 ;  /* 0x00000014001c7c82 */ /* 0x000fc40008000000 */
[----:B------:R-:W-:Y:S02]  /*9710*/  UIMAD UR32, UR32, 0x1800, UR5 ;  /* 0x00001800202078a4 */ /* 0x000fe4000f8e0205 */
[----:B------:R-:W-:Y:S02]  /*9720*/  UIADD3 UR35, UR11, UR35, URZ ;  /* 0x000000230b237290 */ /* 0x000fe4000fffe03f */
[----:B------:R-:W-:Y:S02]  /*9730*/  UIADD3 UR33, UR33, 0x12050, URZ ;  /* 0x0001205021217890 */ /* 0x000fe4000fffe03f */
[----:B------:R-:W-:Y:S02]  /*9740*/  UIADD3 UR24, UR32, 0x800, URZ ;  /* 0x0000080020187890 */ /* 0x000fe4000fffe03f */
[----:B------:R-:W-:Y:S01]  /*9750*/  UIADD3 UR16, UR32, 0x1000, URZ ;  /* 0x0000100020107890 */ /* 0x000fe2000fffe03f */
[----:B------:R-:W-:Y:S02]  /*9760*/  UMOV UR29, UR21 ;  /* 0x00000015001d7c82 */ /* 0x000fe40008000000 */
[----:B------:R-:W-:Y:S01]  /*9770*/  UMOV UR25, UR33 ;  /* 0x0000002100197c82 */ /* 0x000fe20008000000 */
[----:B------:R-:W-:Y:S01]  /*9780*/  UMOV UR27, UR35 ;  /* 0x00000023001b7c82 */ /* 0x000fe20008000000 */
[----:B------:R-:W-:Y:S01]  /*9790*/  UMOV UR18, 0x40 ;  /* 0x0000004000127882 */ /* 0x000fe20000000000 */
[----:B------:R-:W-:Y:S01]  /*97a0*/  UMOV UR17, UR33 ;  /* 0x0000002100117c82 */ /* 0x000fe20008000000 */
[----:B------:R1:W-:Y:S01]  /*97b0*/  UTMALDG.4D [UR32], [UR6], desc[UR8] ;  /* 0x00000820060075b4 */ /* 0x0003e20008019000 */
[----:B------:R-:W-:Y:S01]  /*97c0*/  UMOV UR19, UR35 ;  /* 0x0000002300137c82 */ /* 0x000fe20008000000 */
[----:B------:R1:W-:Y:S01]  /*97d0*/  UTMALDG.4D [UR24], [UR6], desc[UR8] ;  /* 0x00000818060075b4 */ /* 0x0003e20008019000 */
[----:B------:R1:W-:Y:S02]  /*97e0*/  UTMALDG.4D [UR16], [UR6], desc[UR8] ;  /* 0x00000810060075b4 */ /* 0x0003e40008019000 */
[----:B-1----:R-:W-:Y:S01]  /*97f0*/  NOP ;  /* 0x0000000000007918 */ /* 0x002fe20000000000 */
.L_x_70:
[----:B------:R-:W-:Y:S05]  /*9800*/  BSYNC B0 ;  /* 0x0000000000007941 */ /* 0x000fea0003800000 */
.L_x_69:
[----:B------:R-:W-:Y:S01]  /*9810*/  BSSY B0, `(.L_x_74) ;  /* 0x0000027000007945 */ /* 0x000fe20003800000 */
[----:B------:R-:W-:-:S03]  /*9820*/  IMAD.MOV.U32 R8, RZ, RZ, RZ ;  /* 0x000000ffff087224 */ /* 0x000fc600078e00ff */
[----:B------:R-:W-:Y:S05]  /*9830*/  @!P4 BRA `(.L_x_75) ;  /* 0x000000000090c947 */ /* 0x000fea0003800000 */
[----:B------:R-:W1:Y:S01]  /*9840*/  S2R R5, SR_CgaCtaId ;  /* 0x0000000000057919 */ /* 0x000e620000008800 */
[----:B------:R-:W-:Y:S01]  /*9850*/  MOV R4, 0x400 ;  /* 0x0000040000047802 */ /* 0x000fe20000000f00 */
[----:B------:R-:W-:-:S05]  /*9860*/  IMAD.MOV.U32 R7, RZ, RZ, 0x1 ;  /* 0x00000001ff077424 */ /* 0x000fca00078e00ff */
[----:B------:R-:W-:Y:S02]  /*9870*/  SHF.L.U32 R7, R7, 0x1f, RZ ;  /* 0x0000001f07077819 */ /* 0x000fe400000006ff */
[----:B-1----:R-:W-:-:S05]  /*9880*/  LEA R5, R5, R4, 0x18 ;  /* 0x0000000405057211 */ /* 0x002fca00078ec0ff */
[----:B------:R-:W-:-:S04]  /*9890*/  IMAD R4, R2, 0x8, R5 ;  /* 0x0000000802047824 */ /* 0x000fc800078e0205 */
[----:B------:R-:W1:Y:S02]  /*98a0*/  SYNCS.PHASECHK.TRANS64.TRYWAIT P0, [R4+URZ+0x12028], R7 ;  /* 0x01202807040075a7 */ /* 0x000e64000800017f */
[----:B-1----:R-:W-:Y:S05]  /*98b0*/  @!P0 BRA `(.L_x_76) ;  /* 0x0000000c00108947 */ /* 0x002fea0003800000 */
.L_x_100:
        /* <DEDUP_REMOVED lines=8> */
.L_x_77:
[----:B------:R-:W-:-:S04]  /*9940*/  LOP3.LUT P0, RZ, R0, 0x1f, RZ, 0xc0, !PT ;  /* 0x0000001f00ff7812 */ /* 0x000fc8000780c0ff */
[----:B------:R-:W-:-:S13]  /*9950*/  PLOP3.LUT P0, PT, P0, P2, PT, 0x2a, 0x0 ;  /* 0x000000000000781c */ /* 0x000fda0000704572 */
[----:B------:R-:W-:Y:S05]  /*9960*/  @P0 BRA `(.L_x_78) ;  /* 0x0000000000040947 */ /* 0x000fea0003800000 */
[----:B------:R-:W-:Y:S01]  /*9970*/  BPT.TRAP 0x1 ;  /* 0x000000040000795c */ /* 0x000fe20000300000 */
.L_x_78:
[----:B------:R-:W-:Y:S01]  /*9980*/  IMAD R5, R2, 0x3000, R5 ;  /* 0x0000300002057824 */ /* 0x000fe200078e0205 */
[----:B------:R-:W-:Y:S01]  /*9990*/  R2UR UR17, R4 ;  /* 0x00000000041172ca */ /* 0x000fe200000e0000 */
[----:B------:R-:W-:Y:S01]  /*99a0*/  ULDC.64 UR6, c[0x0][0x198] ;  /* 0x0000660000067ab9 */ /* 0x000fe20000000a00 */
[----:B------:R-:W-:Y:S01]  /*99b0*/  UMOV UR8, 0x0 ;  /* 0x0000000000087882 */ /* 0x000fe20000000000 */
[----:B------:R-:W-:Y:S01]  /*99c0*/  UIADD3 UR6, UP0, UR6, 0x2f0, URZ ;  /* 0x000002f006067890 */ /* 0x000fe2000ff1e03f */
[----:B------:R-:W-:Y:S01]  /*99d0*/  R2UR UR16, R5 ;  /* 0x00000000051072ca */ /* 0x000fe200000e0000 */
[----:B------:R-:W-:Y:S01]  /*99e0*/  UMOV UR9, 0x10000000 ;  /* 0x1000000000097882 */ /* 0x000fe20000000000 */
[----:B------:R-:W-:Y:S01]  /*99f0*/  UMOV UR18, URZ ;  /* 0x0000003f00127c82 */ /* 0x000fe20008000000 */
[----:B------:R-:W-:Y:S01]  /*9a00*/  UIADD3.X UR7, URZ, UR7, URZ, UP0, !UPT ;  /* 0x000000073f077290 */ /* 0x000fe200087fe43f */
[----:B------:R-:W-:Y:S01]  /*9a10*/  VIADD R2, R2, 0x1 ;  /* 0x0000000102027836 */ /* 0x000fe20000000000 */
[----:B------:R-:W-:Y:S01]  /*9a20*/  UMOV UR19, URZ ;  /* 0x0000003f00137c82 */ /* 0x000fe20008000000 */
[----:B------:R-:W-:-:S03]  /*9a30*/  IMAD.MOV.U32 R8, RZ, RZ, 0x1 ;  /* 0x00000001ff087424 */ /* 0x000fc600078e00ff */
[----:B------:R-:W-:-:S04]  /*9a40*/  UIADD3 UR17, UR17, 0x12000, URZ ;  /* 0x0001200011117890 */ /* 0x000fc8000fffe03f */
[----:B------:R-:W-:-:S09]  /*9a50*/  UIADD3 UR16, UR16, 0x3000, URZ ;  /* 0x0000300010107890 */ /* 0x000fd2000fffe03f */
[----:B------:R1:W-:Y:S02]  /*9a60*/  UTMALDG.4D [UR16], [UR6], desc[UR8] ;  /* 0x00000810060075b4 */ /* 0x0003e40008019000 */
[----:B-1----:R-:W-:Y:S01]  /*9a70*/  NOP ;  /* 0x0000000000007918 */ /* 0x002fe20000000000 */
.L_x_75:
[----:B------:R-:W-:Y:S05]  /*9a80*/  BSYNC B0 ;  /* 0x0000000000007941 */ /* 0x000fea0003800000 */
.L_x_74:
[----:B------:R-:W-:-:S13]  /*9a90*/  ISETP.GE.AND P0, PT, R3, 0x81, PT ;  /* 0x000000810300780c */ /* 0x000fda0003f06270 */
[----:B------:R-:W-:Y:S05]  /*9aa0*/  @!P0 EXIT ;  /* 0x000000000000894d */ /* 0x000fea0003800000 */
[----:B------:R-:W-:Y:S01]  /*9ab0*/  VIADD R3, R3, 0x7f ;  /* 0x0000007f03037836 */ /* 0x000fe20000000000 */
[----:B------:R-:W-:Y:S01]  /*9ac0*/  LOP3.LUT P0, RZ, R0, 0x1f, RZ, 0xc0, !PT ;  /* 0x0000001f00ff7812 */ /* 0x000fe2000780c0ff */
[----:B------:R-:W-:Y:S03]  /*9ad0*/  BSSY B0, `(.L_x_79) ;  /* 0x0000068000007945 */ /* 0x000fe60003800000 */
[----:B------:R-:W-:Y:S02]  /*9ae0*/  SHF.R.S32.HI R0, RZ, 0x1f, R3 ;  /* 0x0000001fff007819 */ /* 0x000fe40000011403 */
[----:B------:R-:W-:Y:S02]  /*9af0*/  PLOP3.LUT P0, PT, P0, P2, PT, 0x2a, 0x0 ;  /* 0x000000000000781c */ /* 0x000fe40000704572 */
[----:B------:R-:W-:Y:S01]  /*9b00*/  LEA.HI R0, R0, R3, RZ, 0x7 ;  /* 0x0000000300007211 */ /* 0x000fe200078f38ff */
[----:B------:R-:W-:-:S03]  /*9b10*/  IMAD.U32 R3, RZ, RZ, UR4 ;  /* 0x00000004ff037e24 */ /* 0x000fc6000f8e00ff */
[----:B------:R-:W-:Y:S02]  /*9b20*/  SHF.R.S32.HI R4, RZ, 0x7, R0 ;  /* 0x00000007ff047819 */ /* 0x000fe40000011400 */
[----:B------:R-:W-:Y:S01]  /*9b30*/  LOP3.LUT R0, R3, 0x2, RZ, 0xfc, !PT ;  /* 0x0000000203007812 */ /* 0x000fe200078efcff */
[----:B------:R-:W-:Y:S02]  /*9b40*/  IMAD.MOV.U32 R3, RZ, RZ, 0x1 ;  /* 0x00000001ff037424 */ /* 0x000fe400078e00ff */
[----:B------:R-:W-:-:S07]  /*9b50*/  IMAD.SHL.U32 R4, R4, 0x2, RZ ;  /* 0x0000000204047824 */ /* 0x000fce00078e00ff */
.L_x_90:
[----:B------:R-:W-:Y:S04]  /*9b60*/  BSSY B1, `(.L_x_80) ;  /* 0x0000033000017945 */ /* 0x000fe80003800000 */
[----:B------:R-:W-:Y:S05]  /*9b70*/  @!P3 BRA `(.L_x_81) ;  /* 0x0000000000c4b947 */ /* 0x000fea0003800000 */
[----:B------:R-:W1:Y:S01]  /*9b80*/  S2R R6, SR_CgaCtaId ;  /* 0x0000000000067919 */ /* 0x000e620000008800 */
[----:B------:R-:W-:-:S04]  /*9b90*/  MOV R5, 0x400 ;  /* 0x0000040000057802 */ /* 0x000fc80000000f00 */
[----:B-1----:R-:W-:Y:S02]  /*9ba0*/  LEA R7, R6, R5, 0x18 ;  /* 0x0000000506077211 */ /* 0x002fe400078ec0ff */
[----:B------:R-:W-:-:S03]  /*9bb0*/  SHF.L.U32 R5, R3, 0x1f, RZ ;  /* 0x0000001f03057819 */ /* 0x000fc600000006ff */
[----:B------:R-:W-:-:S04]  /*9bc0*/  IMAD R6, R2, 0x8, R7 ;  /* 0x0000000802067824 */ /* 0x000fc800078e0207 */
[----:B------:R-:W1:Y:S02]  /*9bd0*/  SYNCS.PHASECHK.TRANS64.TRYWAIT P4, [R6+URZ+0x12028], R5 ;  /* 0x01202805060075a7 */ /* 0x000e64000808017f */
[----:B-1----:R-:W-:Y:S05]  /*9be0*/  @!P4 BRA `(.L_x_82) ;  /* 0x000000080058c947 */ /* 0x002fea0003800000 */
.L_x_101:
[----:B-1----:R-:W-:-:S04]  /*9bf0*/  @P2 IMAD.MOV.U32 R5, RZ, RZ, 0x3000 ;  /* 0x00003000ff052424 */ /* 0x002fc800078e00ff */
[----:B------:R1:W-:Y:S02]  /*9c00*/  @P2 SYNCS.ARRIVE.TRANS64 RZ, [R6+URZ+0x12000], R5 ;  /* 0x0120000506ff29a7 */ /* 0x0003e4000800003f */
[----:B-1----:R-:W-:-:S04]  /*9c10*/  PRMT R5, R0, 0x9910, RZ ;  /* 0x0000991000057816 */ /* 0x002fc800000000ff */
[----:B------:R-:W-:-:S13]  /*9c20*/  ISETP.NE.AND P4, PT, R5, 0x2, PT ;  /* 0x000000020500780c */ /* 0x000fda0003f85270 */
[----:B------:R-:W-:Y:S05]  /*9c30*/  @P4 BRA `(.L_x_83) ;  /* 0x0000000000044947 */ /* 0x000fea0003800000 */
[----:B------:R-:W-:Y:S01]  /*9c40*/  BPT.TRAP 0x1 ;  /* 0x000000040000795c */ /* 0x000fe20000300000 */
.L_x_83:
[----:B------:R-:W-:Y:S05]  /*9c50*/  @P0 BRA `(.L_x_84) ;  /* 0x0000000000040947 */ /* 0x000fea0003800000 */
[----:B------:R-:W-:Y:S01]  /*9c60*/  BPT.TRAP 0x1 ;  /* 0x000000040000795c */ /* 0x000fe20000300000 */
.L_x_84:
[----:B------:R-:W-:Y:S01]  /*9c70*/  IMAD R7, R2, 0x3000, R7 ;  /* 0x0000300002077824 */ /* 0x000fe200078e0207 */
[----:B------:R-:W-:Y:S01]  /*9c80*/  R2UR UR17, R6 ;  /* 0x00000000061172ca */ /* 0x000fe200000e0000 */
[----:B------:R-:W-:Y:S01]  /*9c90*/  ULDC.64 UR6, c[0x0][0x198] ;  /* 0x0000660000067ab9 */ /* 0x000fe20000000a00 */
[----:B------:R-:W-:Y:S01]  /*9ca0*/  R2UR UR19, R8 ;  /* 0x00000000081372ca */ /* 0x000fe200000e0000 */
[----:B------:R-:W-:Y:S01]  /*9cb0*/  UIADD3 UR6, UP0, UR6, 0x1f0, URZ ;  /* 0x000001f006067890 */ /* 0x000fe2000ff1e03f */
[----:B------:R-:W-:Y:S01]  /*9cc0*/  R2UR UR24, R7 ;  /* 0x00000000071872ca */ /* 0x000fe200000e0000 */
[----:B------:R-:W-:Y:S01]  /*9cd0*/  UMOV UR8, 0x0 ;  /* 0x0000000000087882 */ /* 0x000fe20000000000 */
[----:B------:R-:W-:Y:S01]  /*9ce0*/  UMOV UR9, 0x10000000 ;  /* 0x1000000000097882 */ /* 0x000fe20000000000 */
[----:B------:R-:W-:Y:S01]  /*9cf0*/  UIADD3.X UR7, URZ, UR7, URZ, UP0, !UPT ;  /* 0x000000073f077290 */ /* 0x000fe200087fe43f */
[----:B------:R-:W-:Y:S01]  /*9d00*/  VIADD R5, R2, 0x1 ;  /* 0x0000000102057836 */ /* 0x000fe20000000000 */
[----:B------:R-:W-:Y:S01]  /*9d10*/  UMOV UR18, URZ ;  /* 0x0000003f00127c82 */ /* 0x000fe20008000000 */
[----:B------:R-:W-:Y:S01]  /*9d20*/  UMOV UR34, 0x20 ;  /* 0x0000002000227882 */ /* 0x000fe20000000000 */
[----:B------:R-:W-:Y:S01]  /*9d30*/  UMOV UR36, UR20 ;  /* 0x0000001400247c82 */ /* 0x000fe20008000000 */
[----:B------:R-:W-:Y:S01]  /*9d40*/  UMOV UR37, UR21 ;  /* 0x0000001500257c82 */ /* 0x000fe20008000000 */
[----:B------:R-:W-:Y:S01]  /*9d50*/  UIADD3 UR17, UR17, 0x12000, URZ ;  /* 0x0001200011117890 */ /* 0x000fe2000fffe03f */
[----:B------:R-:W-:Y:S01]  /*9d60*/  ISETP.NE.AND P4, PT, R5, 0x5, PT ;  /* 0x000000050500780c */ /* 0x000fe20003f85270 */
[----:B------:R-:W-:-:S02]  /*9d70*/  USHF.L.U32 UR19, UR19, 0x7, URZ ;  /* 0x0000000713137899 */ /* 0x000fc4000800063f */
[----:B------:R-:W-:Y:S01]  /*9d80*/  UIADD3 UR16, UR24, 0x3000, URZ ;  /* 0x0000300018107890 */ /* 0x000fe2000fffe03f */
[----:B------:R-:W-:Y:S01]  /*9d90*/  SEL R2, RZ, 0x1, P4 ;  /* 0x00000001ff027807 */ /* 0x000fe20002000000 */
[----:B------:R-:W-:Y:S02]  /*9da0*/  UIADD3 UR32, UR24, 0x4000, URZ ;  /* 0x0000400018207890 */ /* 0x000fe4000fffe03f */
[----:B------:R-:W-:Y:S01]  /*9db0*/  UIADD3 UR24, UR24, 0x5000, URZ ;  /* 0x0000500018187890 */ /* 0x000fe2000fffe03f */
[----:B------:R-:W-:Y:S01]  /*9dc0*/  LOP3.LUT R3, R3, R2, RZ, 0x3c, !PT ;  /* 0x0000000203037212 */ /* 0x000fe200078e3cff */
[----:B------:R-:W-:Y:S01]  /*9dd0*/  UMOV UR33, UR17 ;  /* 0x0000001100217c82 */ /* 0x000fe20008000000 */
[----:B------:R-:W-:Y:S01]  /*9de0*/  UMOV UR35, UR19 ;  /* 0x0000001300237c82 */ /* 0x000fe20008000000 */
[----:B------:R-:W-:Y:S01]  /*9df0*/  UMOV UR26, 0x40 ;  /* 0x00000040001a7882 */ /* 0x000fe20000000000 */
[----:B------:R-:W-:Y:S01]  /*9e00*/  UMOV UR28, UR20 ;  /* 0x00000014001c7c82 */ /* 0x000fe20008000000 */
[----:B------:R-:W-:Y:S01]  /*9e10*/  UMOV UR29, UR21 ;  /* 0x00000015001d7c82 */ /* 0x000fe20008000000 */
[----:B------:R-:W-:Y:S01]  /*9e20*/  UMOV UR25, UR17 ;  /* 0x0000001100197c82 */ /* 0x000fe20008000000 */
[----:B------:R-:W-:Y:S01]  /*9e30*/  UMOV UR27, UR19 ;  /* 0x00000013001b7c82 */ /* 0x000fe20008000000 */
[----:B------:R1:W-:Y:S01]  /*9e40*/  UTMALDG.4D [UR16], [UR6], desc[UR8] ;  /* 0x00000810060075b4 */ /* 0x0003e20008019000 */
[----:B------:R-:W-:Y:S01]  /*9e50*/  SEL R2, R5, RZ, P4 ;  /* 0x000000ff05027207 */ /* 0x000fe20002000000 */
[----:B------:R1:W-:Y:S01]  /*9e60*/  UTMALDG.4D [UR32], [UR6], desc[UR8] ;  /* 0x00000820060075b4 */ /* 0x0003e20008019000 */
[----:B------:R1:W-:Y:S02]  /*9e70*/  UTMALDG.4D [UR24], [UR6], desc[UR8] ;  /* 0x00000818060075b4 */ /* 0x0003e40008019000 */
[----:B-1----:R-:W-:-:S03]  /*9e80*/  NOP ;  /* 0x0000000000007918 */ /* 0x002fc60000000000 */
.L_x_81:
[----:B------:R-:W-:Y:S05]  /*9e90*/  BSYNC B1 ;  /* 0x0000000000017941 */ /* 0x000fea0003800000 */
.L_x_80:
[----:B------:R-:W-:Y:S01]  /*9ea0*/  ISETP.LT.OR P4, PT, R4, 0x4, !P3 ;  /* 0x000000040400780c */ /* 0x000fe20005f81670 */
[----:B------:R-:W-:-:S12]  /*9eb0*/  BSSY B1, `(.L_x_85) ;  /* 0x0000026000017945 */ /* 0x000fd80003800000 */
[----:B------:R-:W-:Y:S05]  /*9ec0*/  @P4 BRA `(.L_x_86) ;  /* 0x0000000000904947 */ /* 0x000fea0003800000 */
[----:B------:R-:W1:Y:S01]  /*9ed0*/  S2R R6, SR_CgaCtaId ;  /* 0x0000000000067919 */ /* 0x000e620000008800 */
[----:B------:R-:W-:Y:S02]  /*9ee0*/  MOV R5, 0x400 ;  /* 0x0000040000057802 */ /* 0x000fe40000000f00 */
[----:B------:R-:W-:Y:S02]  /*9ef0*/  SHF.L.U32 R7, R3, 0x1f, RZ ;  /* 0x0000001f03077819 */ /* 0x000fe400000006ff */
[----:B-1----:R-:W-:-:S05]  /*9f00*/  LEA R5, R6, R5, 0x18 ;  /* 0x0000000506057211 */ /* 0x002fca00078ec0ff */
[----:B------:R-:W-:-:S04]  /*9f10*/  IMAD R6, R2, 0x8, R5 ;  /* 0x0000000802067824 */ /* 0x000fc800078e0205 */
[----:B------:R-:W1:Y:S02]  /*9f20*/  SYNCS.PHASECHK.TRANS64.TRYWAIT P4, [R6+URZ+0x12028], R7 ;  /* 0x01202807060075a7 */ /* 0x000e64000808017f */
[----:B-1----:R-:W-:Y:S05]  /*9f30*/  @!P4 BRA `(.L_x_87) ;  /* 0x000000040098c947 */ /* 0x002fea0003800000 */
.L_x_102:
[----:B-1----:R-:W-:-:S04]  /*9f40*/  @P1 IMAD.MOV.U32 R7, RZ, RZ, 0x3000 ;  /* 0x00003000ff071424 */ /* 0x002fc800078e00ff */
[----:B------:R1:W-:Y:S02]  /*9f50*/  @P1 SYNCS.ARRIVE.TRANS64 RZ, [R6+URZ+0x12000], R7 ;  /* 0x0120000706ff19a7 */ /* 0x0003e4000800003f */
[----:B-1----:R-:W-:-:S04]  /*9f60*/  PRMT R7, R0, 0x9910, RZ ;  /* 0x0000991000077816 */ /* 0x002fc800000000ff */
[----:B------:R-:W-:-:S13]  /*9f70*/  ISETP.NE.AND P4, PT, R7, 0x2, PT ;  /* 0x000000020700780c */ /* 0x000fda0003f85270 */
[----:B------:R-:W-:Y:S05]  /*9f80*/  @P4 BRA `(.L_x_88) ;  /* 0x0000000000044947 */ /* 0x000fea0003800000 */
[----:B------:R-:W-:Y:S01]  /*9f90*/  BPT.TRAP 0x1 ;  /* 0x000000040000795c */ /* 0x000fe20000300000 */
.L_x_88:
[----:B------:R-:W-:Y:S05]  /*9fa0*/  @P0 BRA `(.L_x_89) ;  /* 0x0000000000040947 */ /* 0x000fea0003800000 */
[----:B------:R-:W-:Y:S01]  /*9fb0*/  BPT.TRAP 0x1 ;  /* 0x000000040000795c */ /* 0x000fe20000300000 */
.L_x_89:
        /* <DEDUP_REMOVED lines=11> */
[----:B------:R-:W-:-:S03]  /*a070*/  VIADD R8, R8, 0x1 ;  /* 0x0000000108087836 */ /* 0x000fc60000000000 */
[----:B------:R-:W-:Y:S01]  /*a080*/  UIADD3 UR17, UR17, 0x12000, URZ ;  /* 0x0001200011117890 */ /* 0x000fe2000fffe03f */
[C---:B------:R-:W-:Y:S01]  /*a090*/  ISETP.NE.AND P4, PT, R2.reuse, 0x5, PT ;  /* 0x000000050200780c */ /* 0x040fe20003f85270 */
[----:B------:R-:W-:Y:S02]  /*a0a0*/  USHF.L.U32 UR18, UR18, 0x7, URZ ;  /* 0x0000000712127899 */ /* 0x000fe4000800063f */
[----:B------:R-:W-:Y:S01]  /*a0b0*/  UIADD3 UR16, UR16, 0x3000, URZ ;  /* 0x0000300010107890 */ /* 0x000fe2000fffe03f */
[----:B------:R-:W-:Y:S02]  /*a0c0*/  SEL R6, RZ, 0x1, P4 ;  /* 0x00000001ff067807 */ /* 0x000fe40002000000 */
[----:B------:R-:W-:Y:S02]  /*a0d0*/  SEL R2, R2, RZ, P4 ;  /* 0x000000ff02027207 */ /* 0x000fe40002000000 */
[----:B------:R-:W-:-:S04]  /*a0e0*/  LOP3.LUT R3, R3, R6, RZ, 0x3c, !PT ;  /* 0x0000000603037212 */ /* 0x000fc800078e3cff */
[----:B------:R1:W-:Y:S02]  /*a0f0*/  UTMALDG.4D [UR16], [UR6], desc[UR8] ;  /* 0x00000810060075b4 */ /* 0x0003e40008019000 */
[----:B-1----:R-:W-:Y:S01]  /*a100*/  NOP ;  /* 0x0000000000007918 */ /* 0x002fe20000000000 */
.L_x_86:
[----:B------:R-:W-:Y:S05]  /*a110*/  BSYNC B1 ;  /* 0x0000000000017941 */ /* 0x000fea0003800000 */
.L_x_85:
[C---:B------:R-:W-:Y:S01]  /*a120*/  ISETP.GT.AND P4, PT, R4.reuse, 0x4, PT ;  /* 0x000000040400780c */ /* 0x040fe20003f84270 */
[----:B------:R-:W-:-:S12]  /*a130*/  VIADD R4, R4, 0xfffffffe ;  /* 0xfffffffe04047836 */ /* 0x000fd80000000000 */
[----:B------:R-:W-:Y:S05]  /*a140*/  @P4 BRA `(.L_x_90) ;  /* 0xfffffff800844947 */ /* 0x000fea000383ffff */
[----:B------:R-:W-:Y:S05]  /*a150*/  BSYNC B0 ;  /* 0x0000000000007941 */ /* 0x000fea0003800000 */
.L_x_79:
[----:B------:R-:W-:Y:S05]  /*a160*/  EXIT ;  /* 0x000000000000794d */ /* 0x000fea0003800000 */
.L_x_15:
[----:B--2---:R-:W-:-:S04]  /*a170*/  IMAD.U32 R3, RZ, RZ, UR7 ;  /* 0x00000007ff037e24 */ /* 0x004fc8000f8e00ff */
[----:B------:R2:W3:Y:S03]  /*a180*/  SYNCS.PHASECHK.TRANS64.TRYWAIT P1, [R3+URZ+0x12050], R2 ;  /* 0x01205002030075a7 */ /* 0x0004e6000802017f */
[----:B---3--:R-:W-:Y:S05]  /*a190*/  @!P1 NANOSLEEP.SYNCS 0x989680 ;  /* 0x009896800000995d */ /* 0x008fea0003900000 */
[----:B------:R-:W3:Y:S02]  /*a1a0*/  @!P1 SYNCS.PHASECHK.TRANS64 P1, [R3+URZ+0x12050], R2 ;  /* 0x01205002030095a7 */ /* 0x000ee4000802007f */
[----:B---3--:R-:W-:Y:S05]  /*a1b0*/  @!P1 BRA `(.L_x_15) ;  /* 0xfffffffc00ec9947 */ /* 0x008fea000383ffff */
[----:B------:R-:W-:Y:S05]  /*a1c0*/  BRA `(.L_x_91) ;  /* 0xffffff6800e07947 */ /* 0x000fea000383ffff */
.L_x_17:
[----:B--2---:R-:W-:-:S04]  /*a1d0*/  IMAD.U32 R3, RZ, RZ, UR36 ;  /* 0x00000024ff037e24 */ /* 0x004fc8000f8e00ff */
[----:B------:R2:W3:Y:S03]  /*a1e0*/  SYNCS.PHASECHK.TRANS64.TRYWAIT P1, [R3+URZ+0x12000], R2 ;  /* 0x01200002030075a7 */ /* 0x0004e6000802017f */
[----:B---3--:R-:W-:Y:S05]  /*a1f0*/  @!P1 NANOSLEEP.SYNCS 0x989680 ;  /* 0x009896800000995d */ /* 0x008fea0003900000 */
[----:B------:R-:W3:Y:S02]  /*a200*/  @!P1 SYNCS.PHASECHK.TRANS64 P1, [R3+URZ+0x12000], R2 ;  /* 0x01200002030095a7 */ /* 0x000ee4000802007f */
[----:B---3--:R-:W-:Y:S05]  /*a210*/  @!P1 BRA `(.L_x_17) ;  /* 0xfffffffc00ec9947 */ /* 0x008fea000383ffff */
[----:B------:R-:W-:Y:S05]  /*a220*/  BRA `(.L_x_92) ;  /* 0xffffff6800e47947 */ /* 0x000fea000383ffff */
.L_x_18:
[----:B--2---:R-:W-:-:S04]  /*a230*/  IMAD.U32 R4, RZ, RZ, UR10 ;  /* 0x0000000aff047e24 */ /* 0x004fc8000f8e00ff */
[----:B------:R2:W3:Y:S03]  /*a240*/  SYNCS.PHASECHK.TRANS64.TRYWAIT P1, [R4+URZ], R3 ;  /* 0x00000003040075a7 */ /* 0x0004e6000802017f */
[----:B---3--:R-:W-:Y:S05]  /*a250*/  @!P1 NANOSLEEP.SYNCS 0x989680 ;  /* 0x009896800000995d */ /* 0x008fea0003900000 */
[----:B------:R-:W3:Y:S02]  /*a260*/  @!P1 SYNCS.PHASECHK.TRANS64 P1, [R4+URZ], R3 ;  /* 0x00000003040095a7 */ /* 0x000ee4000802007f */
[----:B---3--:R-:W-:Y:S05]  /*a270*/  @!P1 BRA `(.L_x_18) ;  /* 0xfffffffc00ec9947 */ /* 0x008fea000383ffff */
[----:B------:R-:W-:Y:S05]  /*a280*/  BRA `(.L_x_93) ;  /* 0xffffff6800e87947 */ /* 0x000fea000383ffff */
.L_x_20:
[----:B--2---:R-:W-:-:S04]  /*a290*/  IMAD.U32 R11, RZ, RZ, UR36 ;  /* 0x00000024ff0b7e24 */ /* 0x004fc8000f8e00ff */
[----:B------:R2:W4:Y:S03]  /*a2a0*/  SYNCS.PHASECHK.TRANS64.TRYWAIT P1, [R11+URZ+0x12008], R2 ;  /* 0x012008020b0075a7 */ /* 0x000526000802017f */
[----:B----4-:R-:W-:Y:S05]  /*a2b0*/  @!P1 NANOSLEEP.SYNCS 0x989680 ;  /* 0x009896800000995d */ /* 0x010fea0003900000 */
[----:B------:R-:W4:Y:S02]  /*a2c0*/  @!P1 SYNCS.PHASECHK.TRANS64 P1, [R11+URZ+0x12008], R2 ;  /* 0x012008020b0095a7 */ /* 0x000f24000802007f */
[----:B----4-:R-:W-:Y:S05]  /*a2d0*/  @!P1 BRA `(.L_x_20) ;  /* 0xfffffffc00ec9947 */ /* 0x010fea000383ffff */
[----:B------:R-:W-:Y:S05]  /*a2e0*/  BRA `(.L_x_94) ;  /* 0xffffff98004c7947 */ /* 0x000fea000383ffff */
.L_x_25:
[----:B-1----:R-:W-:-:S04]  /*a2f0*/  IMAD.U32 R4, RZ, RZ, UR7 ;  /* 0x00000007ff047e24 */ /* 0x002fc8000f8e00ff */
[----:B------:R1:W2:Y:S03]  /*a300*/  SYNCS.PHASECHK.TRANS64.TRYWAIT P2, [R4+URZ+0x12000], R3 ;  /* 0x01200003040075a7 */ /* 0x0002a6000804017f */
[----:B--2---:R-:W-:Y:S05]  /*a310*/  @!P2 NANOSLEEP.SYNCS 0x989680 ;  /* 0x009896800000a95d */ /* 0x004fea0003900000 */
[----:B------:R-:W2:Y:S02]  /*a320*/  @!P2 SYNCS.PHASECHK.TRANS64 P2, [R4+URZ+0x12000], R3 ;  /* 0x012000030400a5a7 */ /* 0x000ea4000804007f */
[----:B--2---:R-:W-:Y:S05]  /*a330*/  @!P2 BRA `(.L_x_25) ;  /* 0xfffffffc00eca947 */ /* 0x004fea000383ffff */
[----:B------:R-:W-:Y:S05]  /*a340*/  BRA `(.L_x_95) ;  /* 0xffffff9c00347947 */ /* 0x000fea000383ffff */
.L_x_29:
[----:B-1----:R-:W-:-:S04]  /*a350*/  IMAD.U32 R12, RZ, RZ, UR4 ;  /* 0x00000004ff0c7e24 */ /* 0x002fc8000f8e00ff */
[----:B------:R1:W2:Y:S03]  /*a360*/  SYNCS.PHASECHK.TRANS64.TRYWAIT P2, [R12+URZ+0x12000], R19 ;  /* 0x012000130c0075a7 */ /* 0x0002a6000804017f */
[----:B--2---:R-:W-:Y:S05]  /*a370*/  @!P2 NANOSLEEP.SYNCS 0x989680 ;  /* 0x009896800000a95d */ /* 0x004fea0003900000 */
[----:B------:R-:W2:Y:S02]  /*a380*/  @!P2 SYNCS.PHASECHK.TRANS64 P2, [R12+URZ+0x12000], R19 ;  /* 0x012000130c00a5a7 */ /* 0x000ea4000804007f */
[----:B--2---:R-:W-:Y:S05]  /*a390*/  @!P2 BRA `(.L_x_29) ;  /* 0xfffffffc00eca947 */ /* 0x004fea000383ffff */
[----:B------:R-:W-:Y:S05]  /*a3a0*/  BRA `(.L_x_28) ;  /* 0xffffffcc003c7947 */ /* 0x000fea000383ffff */
.L_x_45:
[----:B--2---:R-:W-:-:S04]  /*a3b0*/  IMAD.U32 R3, RZ, RZ, UR4 ;  /* 0x00000004ff037e24 */ /* 0x004fc8000f8e00ff */
[----:B------:R2:W3:Y:S03]  /*a3c0*/  SYNCS.PHASECHK.TRANS64.TRYWAIT P0, [R3+URZ+0x12098], R0 ;  /* 0x01209800030075a7 */ /* 0x0004e6000800017f */
[----:B---3--:R-:W-:Y:S05]  /*a3d0*/  @!P0 NANOSLEEP.SYNCS 0x989680 ;  /* 0x009896800000895d */ /* 0x008fea0003900000 */
[----:B------:R-:W3:Y:S02]  /*a3e0*/  @!P0 SYNCS.PHASECHK.TRANS64 P0, [R3+URZ+0x12098], R0 ;  /* 0x01209800030085a7 */ /* 0x000ee4000800007f */
[----:B---3--:R-:W-:Y:S05]  /*a3f0*/  @!P0 BRA `(.L_x_45) ;  /* 0xfffffffc00ec8947 */ /* 0x008fea000383ffff */
[----:B------:R-:W-:Y:S05]  /*a400*/  BRA `(.L_x_96) ;  /* 0xffffffd400d47947 */ /* 0x000fea000383ffff */
.L_x_61:
[----:B--2---:R2:W4:Y:S02]  /*a410*/  SYNCS.PHASECHK.TRANS64.TRYWAIT P0, [R4+URZ+0x12060], R3 ;  /* 0x01206003040075a7 */ /* 0x004524000800017f */
[----:B----4-:R-:W-:Y:S05]  /*a420*/  @!P0 NANOSLEEP.SYNCS 0x989680 ;  /* 0x009896800000895d */ /* 0x010fea0003900000 */
[----:B------:R-:W4:Y:S02]  /*a430*/  @!P0 SYNCS.PHASECHK.TRANS64 P0, [R4+URZ+0x12060], R3 ;  /* 0x01206003040085a7 */ /* 0x000f24000800007f */
[----:B----4-:R-:W-:Y:S05]  /*a440*/  @!P0 BRA `(.L_x_61) ;  /* 0xfffffffc00f08947 */ /* 0x010fea000383ffff */
[----:B------:R-:W-:Y:S05]  /*a450*/  BRA `(.L_x_97) ;  /* 0xffffffe800b47947 */ /* 0x000fea000383ffff */
.L_x_66:
[----:B-1----:R1:W2:Y:S02]  /*a460*/  SYNCS.PHASECHK.TRANS64.TRYWAIT P0, [R5+URZ+0x12028], R2 ;  /* 0x01202802050075a7 */ /* 0x0022a4000800017f */
[----:B--2---:R-:W-:Y:S05]  /*a470*/  @!P0 NANOSLEEP.SYNCS 0x989680 ;  /* 0x009896800000895d */ /* 0x004fea0003900000 */
[----:B------:R-:W2:Y:S02]  /*a480*/  @!P0 SYNCS.PHASECHK.TRANS64 P0, [R5+URZ+0x12028], R2 ;  /* 0x01202802050085a7 */ /* 0x000ea4000800007f */
[----:B--2---:R-:W-:Y:S05]  /*a490*/  @!P0 BRA `(.L_x_66) ;  /* 0xfffffffc00f08947 */ /* 0x004fea000383ffff */
[----:B------:R-:W-:Y:S05]  /*a4a0*/  BRA `(.L_x_98) ;  /* 0xffffffec00687947 */ /* 0x000fea000383ffff */
.L_x_71:
[----:B-1----:R1:W2:Y:S02]  /*a4b0*/  SYNCS.PHASECHK.TRANS64.TRYWAIT P0, [R5+URZ+0x12060], R6 ;  /* 0x01206006050075a7 */ /* 0x0022a4000800017f */
[----:B--2---:R-:W-:Y:S05]  /*a4c0*/  @!P0 NANOSLEEP.SYNCS 0x989680 ;  /* 0x009896800000895d */ /* 0x004fea0003900000 */
[----:B------:R-:W2:Y:S02]  /*a4d0*/  @!P0 SYNCS.PHASECHK.TRANS64 P0, [R5+URZ+0x12060], R6 ;  /* 0x01206006050085a7 */ /* 0x000ea4000800007f */
[----:B--2---:R-:W-:Y:S05]  /*a4e0*/  @!P0 BRA `(.L_x_71) ;  /* 0xfffffffc00f08947 */ /* 0x004fea000383ffff */
[----:B------:R-:W-:Y:S05]  /*a4f0*/  BRA `(.L_x_99) ;  /* 0xfffffff0001c7947 */ /* 0x000fea000383ffff */
.L_x_76:
[----:B-1----:R1:W2:Y:S02]  /*a500*/  SYNCS.PHASECHK.TRANS64.TRYWAIT P0, [R4+URZ+0x12028], R7 ;  /* 0x01202807040075a7 */ /* 0x0022a4000800017f */
[----:B--2---:R-:W-:Y:S05]  /*a510*/  @!P0 NANOSLEEP.SYNCS 0x989680 ;  /* 0x009896800000895d */ /* 0x004fea0003900000 */
[----:B------:R-:W2:Y:S02]  /*a520*/  @!P0 SYNCS.PHASECHK.TRANS64 P0, [R4+URZ+0x12028], R7 ;  /* 0x01202807040085a7 */ /* 0x000ea4000800007f */
[----:B--2---:R-:W-:Y:S05]  /*a530*/  @!P0 BRA `(.L_x_76) ;  /* 0xfffffffc00f08947 */ /* 0x004fea000383ffff */
[----:B------:R-:W-:Y:S05]  /*a540*/  BRA `(.L_x_100) ;  /* 0xfffffff000dc7947 */ /* 0x000fea000383ffff */
.L_x_82:
[----:B-1----:R1:W2:Y:S02]  /*a550*/  SYNCS.PHASECHK.TRANS64.TRYWAIT P4, [R6+URZ+0x12028], R5 ;  /* 0x01202805060075a7 */ /* 0x0022a4000808017f */
[----:B--2---:R-:W-:Y:S05]  /*a560*/  @!P4 NANOSLEEP.SYNCS 0x989680 ;  /* 0x009896800000c95d */ /* 0x004fea0003900000 */
[----:B------:R-:W2:Y:S02]  /*a570*/  @!P4 SYNCS.PHASECHK.TRANS64 P4, [R6+URZ+0x12028], R5 ;  /* 0x012028050600c5a7 */ /* 0x000ea4000808007f */
[----:B--2---:R-:W-:Y:S05]  /*a580*/  @!P4 BRA `(.L_x_82) ;  /* 0xfffffffc00f0c947 */ /* 0x004fea000383ffff */
[----:B------:R-:W-:Y:S05]  /*a590*/  BRA `(.L_x_101) ;  /* 0xfffffff400947947 */ /* 0x000fea000383ffff */
.L_x_87:
[----:B-1----:R1:W2:Y:S02]  /*a5a0*/  SYNCS.PHASECHK.TRANS64.TRYWAIT P4, [R6+URZ+0x12028], R7 ;  /* 0x01202807060075a7 */ /* 0x0022a4000808017f */
[----:B--2---:R-:W-:Y:S05]  /*a5b0*/  @!P4 NANOSLEEP.SYNCS 0x989680 ;  /* 0x009896800000c95d */ /* 0x004fea0003900000 */
[----:B------:R-:W2:Y:S02]  /*a5c0*/  @!P4 SYNCS.PHASECHK.TRANS64 P4, [R6+URZ+0x12028], R7 ;  /* 0x012028070600c5a7 */ /* 0x000ea4000808007f */
[----:B--2---:R-:W-:Y:S05]  /*a5d0*/  @!P4 BRA `(.L_x_87) ;  /* 0xfffffffc00f0c947 */ /* 0x004fea000383ffff */
[----:B------:R-:W-:Y:S05]  /*a5e0*/  BRA `(.L_x_102) ;  /* 0xfffffff800547947 */ /* 0x000fea000383ffff */
        .weak           $__internal_0_$__cuda_sm20_rcp_rn_f32_slowpath
        .type           $__internal_0_$__cuda_sm20_rcp_rn_f32_slowpath,@function
        .size           $__internal_0_$__cuda_sm20_rcp_rn_f32_slowpath,(.L_x_108 - $__internal_0_$__cuda_sm20_rcp_rn_f32_slowpath)
$__internal_0_$__cuda_sm20_rcp_rn_f32_slowpath:
[----:B------:R-:W-:Y:S01]  /*a5f0*/  IMAD.SHL.U32 R0, R2, 0x2, RZ ;  /* 0x0000000202007824 */ /* 0x000fe200078e00ff */
[----:B------:R-:W-:Y:S04]  /*a600*/  BSSY B2, `(.L_x_103) ;  /* 0x0000030000027945 */ /* 0x000fe80003800000 */
[----:B------:R-:W-:-:S04]  /*a610*/  SHF.R.U32.HI R16, RZ, 0x18, R0 ;  /* 0x00000018ff107819 */ /* 0x000fc80000011600 */
[----:B------:R-:W-:-:S13]  /*a620*/  ISETP.NE.U32.AND P0, PT, R16, RZ, PT ;  /* 0x000000ff1000720c */ /* 0x000fda0003f05070 */
[----:B------:R-:W-:Y:S05]  /*a630*/  @P0 BRA `(.L_x_104) ;  /* 0x0000000000280947 */ /* 0x000fea0003800000 */
[----:B------:R-:W-:-:S05]  /*a640*/  IMAD.SHL.U32 R0, R2, 0x2, RZ ;  /* 0x0000000202007824 */ /* 0x000fca00078e00ff */
[----:B------:R-:W-:-:S13]  /*a650*/  ISETP.NE.AND P0, PT, R0, RZ, PT ;  /* 0x000000ff0000720c */ /* 0x000fda0003f05270 */
[----:B------:R-:W-:Y:S01]  /*a660*/  @P0 FFMA R6, R2, 1.84467440737095516160e+19, RZ ;  /* 0x5f80000002060823 */ /* 0x000fe200000000ff */
[----:B------:R-:W-:Y:S08]  /*a670*/  @!P0 MUFU.RCP R5, R2 ;  /* 0x0000000200058308 */ /* 0x000ff00000001000 */
[----:B------:R-:W1:Y:S02]  /*a680*/  @P0 MUFU.RCP R7, R6 ;  /* 0x0000000600070308 */ /* 0x000e640000001000 */
[----:B-1----:R-:W-:-:S04]  /*a690*/  @P0 FFMA R0, R6, R7, -1 ;  /* 0xbf80000006000423 */ /* 0x002fc80000000007 */
[----:B------:R-:W-:-:S04]  /*a6a0*/  @P0 FADD.FTZ R0, -R0, -RZ ;  /* 0x800000ff00000221 */ /* 0x000fc80000010100 */
[----:B------:R-:W-:-:S04]  /*a6b0*/  @P0 FFMA R0, R7, R0, R7 ;  /* 0x0000000007000223 */ /* 0x000fc80000000007 */
[----:B------:R-:W-:Y:S01]  /*a6c0*/  @P0 FFMA R5, R0, 1.84467440737095516160e+19, RZ ;  /* 0x5f80000000050823 */ /* 0x000fe200000000ff */
[----:B------:R-:W-:Y:S06]  /*a6d0*/  BRA `(.L_x_105) ;  /* 0x0000000000887947 */ /* 0x000fec0003800000 */
.L_x_104:
[----:B------:R-:W-:-:S05]  /*a6e0*/  VIADD R17, R16, 0xffffff03 ;  /* 0xffffff0310117836 */ /* 0x000fca0000000000 */
[----:B------:R-:W-:-:S13]  /*a6f0*/  ISETP.GT.U32.AND P0, PT, R17, 0x1, PT ;  /* 0x000000011100780c */ /* 0x000fda0003f04070 */
[----:B------:R-:W-:Y:S05]  /*a700*/  @P0 BRA `(.L_x_106) ;  /* 0x0000000000780947 */ /* 0x000fea0003800000 */
[----:B------:R-:W-:Y:S01]  /*a710*/  LOP3.LUT R0, R2, 0x7fffff, RZ, 0xc0, !PT ;  /* 0x007fffff02007812 */ /* 0x000fe200078ec0ff */
[----:B------:R-:W-:-:S03]  /*a720*/  IMAD.MOV.U32 R12, RZ, RZ, 0x3 ;  /* 0x00000003ff0c7424 */ /* 0x000fc600078e00ff */
[----:B------:R-:W-:Y:S02]  /*a730*/  LOP3.LUT R0, R0, 0x3f800000, RZ, 0xfc, !PT ;  /* 0x3f80000000007812 */ /* 0x000fe400078efcff */
[----:B------:R-:W-:Y:S02]  /*a740*/  SHF.L.U32 R12, R12, R17, RZ ;  /* 0x000000110c0c7219 */ /* 0x000fe400000006ff */
[----:B------:R-:W1:Y:S02]  /*a750*/  MUFU.RCP R5, R0 ;  /* 0x0000000000057308 */ /* 0x000e640000001000 */
[----:B-1----:R-:W-:-:S04]  /*a760*/  FFMA R6, R0, R5, -1 ;  /* 0xbf80000000067423 */ /* 0x002fc80000000005 */
[----:B------:R-:W-:-:S04]  /*a770*/  FADD.FTZ R6, -R6, -RZ ;  /* 0x800000ff06067221 */ /* 0x000fc80000010100 */
[CCC-:B------:R-:W-:Y:S01]  /*a780*/  FFMA.RM R7, R5.reuse, R6.reuse, R5.reuse ;  /* 0x0000000605077223 */ /* 0x1c0fe20000004005 */
[----:B------:R-:W-:-:S04]  /*a790*/  FFMA.RP R6, R5, R6, R5 ;  /* 0x0000000605067223 */ /* 0x000fc80000008005 */
[C---:B------:R-:W-:Y:S02]  /*a7a0*/  LOP3.LUT R5, R7.reuse, 0x7fffff, RZ, 0xc0, !PT ;  /* 0x007fffff07057812 */ /* 0x040fe400078ec0ff */
[----:B------:R-:W-:Y:S02]  /*a7b0*/  FSETP.NEU.FTZ.AND P0, PT, R7, R6, PT ;  /* 0x000000060700720b */ /* 0x000fe40003f1d000 */
[----:B------:R-:W-:Y:S02]  /*a7c0*/  LOP3.LUT R5, R5, 0x800000, RZ, 0xfc, !PT ;  /* 0x0080000005057812 */ /* 0x000fe400078efcff */
[----:B------:R-:W-:Y:S02]  /*a7d0*/  SEL R6, RZ, 0xffffffff, !P0 ;  /* 0xffffffffff067807 */ /* 0x000fe40004000000 */
[----:B------:R-:W-:-:S03]  /*a7e0*/  LOP3.LUT R12, R12, R5, RZ, 0xc0, !PT ;  /* 0x000000050c0c7212 */ /* 0x000fc600078ec0ff */
[----:B------:R-:W-:Y:S01]  /*a7f0*/  IMAD.MOV R6, RZ, RZ, -R6 ;  /* 0x000000ffff067224 */ /* 0x000fe200078e0a06 */
[----:B------:R-:W-:-:S04]  /*a800*/  SHF.R.U32.HI R12, RZ, R17, R12 ;  /* 0x00000011ff0c7219 */ /* 0x000fc8000001160c */
[----:B------:R-:W-:Y:S02]  /*a810*/  LOP3.LUT P1, RZ, R6, R17, R5, 0xf8, !PT ;  /* 0x0000001106ff7212 */ /* 0x000fe4000782f805 */
[C---:B------:R-:W-:Y:S02]  /*a820*/  LOP3.LUT P0, RZ, R12.reuse, 0x1, RZ, 0xc0, !PT ;  /* 0x000000010cff7812 */ /* 0x040fe4000780c0ff */
[----:B------:R-:W-:-:S04]  /*a830*/  LOP3.LUT P2, RZ, R12, 0x2, RZ, 0xc0, !PT ;  /* 0x000000020cff7812 */ /* 0x000fc8000784c0ff */
[----:B------:R-:W-:Y:S02]  /*a840*/  PLOP3.LUT P0, PT, P0, P1, P2, 0xe0, 0x0 ;  /* 0x000000000000781c */ /* 0x000fe40000703c20 */
[----:B------:R-:W-:Y:S02]  /*a850*/  LOP3.LUT P1, RZ, R2, 0x7fffff, RZ, 0xc0, !PT ;  /* 0x007fffff02ff7812 */ /* 0x000fe4000782c0ff */
[----:B------:R-:W-:-:S05]  /*a860*/  SEL R0, RZ, 0x1, !P0 ;  /* 0x00000001ff007807 */ /* 0x000fca0004000000 */
[----:B------:R-:W-:-:S05]  /*a870*/  IMAD.MOV R0, RZ, RZ, -R0 ;  /* 0x000000ffff007224 */ /* 0x000fca00078e0a00 */
[----:B------:R-:W-:Y:S01]  /*a880*/  ISETP.GE.AND P0, PT, R0, RZ, PT ;  /* 0x000000ff0000720c */ /* 0x000fe20003f06270 */
[----:B------:R-:W-:-:S05]  /*a890*/  VIADD R0, R16, 0xffffff04 ;  /* 0xffffff0410007836 */ /* 0x000fca0000000000 */
[----:B------:R-:W-:-:S07]  /*a8a0*/  SHF.R.U32.HI R5, RZ, R0, R5 ;  /* 0x00000000ff057219 */ /* 0x000fce0000011605 */
[----:B------:R-:W-:-:S04]  /*a8b0*/  @!P0 VIADD R5, R5, 0x1 ;  /* 0x0000000105058836 */ /* 0x000fc80000000000 */
[----:B------:R-:W-:-:S05]  /*a8c0*/  @!P1 IMAD.SHL.U32 R5, R5, 0x2, RZ ;  /* 0x0000000205059824 */ /* 0x000fca00078e00ff */
[----:B------:R-:W-:Y:S01]  /*a8d0*/  LOP3.LUT R5, R5, 0x80000000, R2, 0xf8, !PT ;  /* 0x8000000005057812 */ /* 0x000fe200078ef802 */
[----:B------:R-:W-:Y:S06]  /*a8e0*/  BRA `(.L_x_105) ;  /* 0x0000000000047947 */ /* 0x000fec0003800000 */
.L_x_106:
[----:B------:R1:W2:Y:S02]  /*a8f0*/  MUFU.RCP R5, R2 ;  /* 0x0000000200057308 */ /* 0x0002a40000001000 */
.L_x_105:
[----:B------:R-:W-:Y:S05]  /*a900*/  BSYNC B2 ;  /* 0x0000000000027941 */ /* 0x000fea0003800000 */
.L_x_103:
[----:B------:R-:W-:Y:S02]  /*a910*/  IMAD.MOV.U32 R6, RZ, RZ, R9 ;  /* 0x000000ffff067224 */ /* 0x000fe400078e0009 */
[----:B------:R-:W-:-:S04]  /*a920*/  IMAD.MOV.U32 R7, RZ, RZ, 0x0 ;  /* 0x00000000ff077424 */ /* 0x000fc800078e00ff */
[----:B-12---:R-:W-:Y:S05]  /*a930*/  RET.REL.NODEC R6 `(_ZN7cutlass13device_kernelINS_4fmha6kernel28FmhaKernelTmaWarpSpecializedINS1_10collective30FmhaMainloopTmaWarpSpecializedINS_12float_e4m3_tEffN4cute5tupleIJNS7_1CILi128EEESA_NS9_ILi96EEEEEENS8_IJiNS9_ILi1EEENS8_IJiiEEEEEESF_NS8_IJSD_iSE_EEENS4_13DefaultFusionEJEEENS4_15FmhaFwdEpilogueIS6_fNS8_IJNS9_ILi64EEESB_SA_EEEEENS2_23IndividualTileSchedulerEJEEEEEvNT_6ParamsE) ;  /* 0xffffff5406b07950 */ /* 0x006fea0003c3ffff */
.L_x_107:
[----:B------:R-:W-:-:S00]  /*a940*/  BRA `(.L_x_107) ;  /* 0xfffffffc00fc7947 */ /* 0x000fc0000383ffff */
[----:B------:R-:W-:-:S00]  /*a950*/  NOP ;  /* 0x0000000000007918 */ /* 0x000fc00000000000 */
        /* <DEDUP_REMOVED lines=10> */
.L_x_108:


//--------------------- .nv.global.init           --------------------------
	.section	.nv.global.init,"aw",@progbits
.nv.global.init:
	.type		$str$24,@object
	.size		$str$24,($str$25 - $str$24)
$str$24:
        /*0000*/ 	.byte	0x28, 0x61, 0x64, 0x64, 0x72, 0x65, 0x73, 0x73, 0x20, 0x26, 0x20, 0x6d, 0x61, 0x73, 0x6b, 0x29
        /*0010*/ 	.byte	0x20, 0x3d, 0x3d, 0x20, 0x30, 0x00
	.type		$str$25,@object
	.size		$str$25,(__unnamed_1 - $str$25)
$str$25:
        /*0016*/ 	.byte	0x2f, 0x74, 0x6d, 0x70, 0x2f, 0x63, 0x75, 0x74, 0x6c, 0x61, 0x73, 0x73, 0x5f, 0x73, 0x77, 0x65
        /*0026*/ 	.byte	0x65, 0x70, 0x5f, 0x73, 0x72, 0x63, 0x2f, 0x69, 0x6e, 0x63, 0x6c, 0x75, 0x64, 0x65, 0x2f, 0x63
        /*0036*/ 	.byte	0x75, 0x74, 0x65, 0x2f, 0x70, 0x6f, 0x69, 0x6e, 0x74, 0x65, 0x72, 0x5f, 0x66, 0x6c, 0x61, 0x67
        /*0046*/ 	.byte	0x67, 0x65, 0x64, 0x2e, 0x68, 0x70, 0x70, 0x00
	.type		__unnamed_1,@object
	.size		__unnamed_1,(__unnamed_2 - __unnamed_1)
__unnamed_1:
        /*004e*/ 	.byte	0x61, 0x75, 0x74, 0x6f, 0x20, 0x63, 0x75, 0x74, 0x65, 0x3a, 0x3a, 0x61, 0x73, 0x5f, 0x70, 0x6f
        /* <DEDUP_REMOVED lines=27> */
        /*020e*/ 	.byte	0x43, 0x3c, 0x32, 0x30, 0x34, 0x38, 0x3e, 0x3e, 0x3e, 0x3e, 0x3e, 0x5d, 0x00
	.type		__unnamed_2,@object
	.size		__unnamed_2,(.L_1 - __unnamed_2)
__unnamed_2:
        /* <DEDUP_REMOVED lines=29> */
.L_1:


//--------------------- .nv.shared._ZN7cutlass13device_kernelINS_4fmha6kernel28FmhaKernelTmaWarpSpecializedINS1_10collective30FmhaMainloopTmaWarpSpecializedINS_12float_e4m3_tEffN4cute5tupleIJNS7_1CILi128EEESA_NS9_ILi96EEEEEENS8_IJiNS9_ILi1EEENS8_IJiiEEEEEESF_NS8_IJSD_iSE_EEENS4_13DefaultFusionEJEEENS4_15FmhaFwdEpilogueIS6_fNS8_IJNS9_ILi64EEESB_SA_EEEEENS2_23IndividualTileSchedulerEJEEEEEvNT_6ParamsE --------------------------
	.section	.nv.shared._ZN7cutlass13device_kernelINS_4fmha6kernel28FmhaKernelTmaWarpSpecializedINS1_10collective30FmhaMainloopTmaWarpSpecializedINS_12float_e4m3_tEffN4cute5tupleIJNS7_1CILi128EEESA_NS9_ILi96EEEEEENS8_IJiNS9_ILi1EEENS8_IJiiEEEEEESF_NS8_IJSD_iSE_EEENS4_13DefaultFusionEJEEENS4_15FmhaFwdEpilogueIS6_fNS8_IJNS9_ILi64EEESB_SA_EEEEENS2_23IndividualTileSchedulerEJEEEEEvNT_6ParamsE,"aw",@nobits
	.sectionflags	@""
	.align	16
	.zero		1024


//--------------------- .nv.shared.reserved.0     --------------------------
	.section	.nv.shared.reserved.0,"aw",@nobits
	.weak		__nv_reservedSMEM_offset_0_alias
	.size		__nv_reservedSMEM_offset_0_alias, 0, 0
	.other		__nv_reservedSMEM_offset_0_alias,@"STO_CUDA_RESERVED_SHARED STV_DEFAULT"
__nv_reservedSMEM_offset_0_alias:
	.zero		0


//--------------------- .nv.global                --------------------------
	.section	.nv.global,"aw",@nobits
.nv.global:
	.type		_ZN39_INTERNAL_98de58e9_4_k_cu_40dbca07_26144cute1_E,@object
	.size		_ZN39_INTERNAL_98de58e9_4_k_cu_40dbca07_26144cute1_E,(_ZN39_INTERNAL_98de58e9_4_k_cu_40dbca07_26144cuda3std3__45__cpo6cbeginE - _ZN39_INTERNAL_98de58e9_4_k_cu_40dbca07_26144cute1_E)
_ZN39_INTERNAL_98de58e9_4_k_cu_40dbca07_26144cute1_E:
	.zero		1
	.type		_ZN39_INTERNAL_98de58e9_4_k_cu_40dbca07_26144cuda3std3__45__cpo6cbeginE,@object
	.size		_ZN39_INTERNAL_98de58e9_4_k_cu_40dbca07_26144cuda3std3__45__cpo6cbeginE,(_ZN39_INTERNAL_98de58e9_4_k_cu_40dbca07_26144cuda3std3__48in_placeE - _ZN39_INTERNAL_98de58e9_4_k_cu_40dbca07_26144cuda3std3__45__cpo6cbeginE)
_ZN39_INTERNAL_98de58e9_4_k_cu_40dbca07_26144cuda3std3__45__cpo6cbeginE:
	.zero		1
	.type		_ZN39_INTERNAL_98de58e9_4_k_cu_40dbca07_26144cuda3std3__48in_placeE,@object
	.size		_ZN39_INTERNAL_98de58e9_4_k_cu_40dbca07_26144cuda3std3__48in_placeE,(_ZN39_INTERNAL_98de58e9_4_k_cu_40dbca07_26144cuda3std6ranges3__45__cpo9iter_moveE - _ZN39_INTERNAL_98de58e9_4_k_cu_40dbca07_26144cuda3std3__48in_placeE)
_ZN39_INTERNAL_98de58e9_4_k_cu_40dbca07_26144cuda3std3__48in_placeE:
	.zero		1
	.type		_ZN39_INTERNAL_98de58e9_4_k_cu_40dbca07_26144cuda3std6ranges3__45__cpo9iter_moveE,@object
	.size		_ZN39_INTERNAL_98de58e9_4_k_cu_40dbca07_26144cuda3std6ranges3__45__cpo9iter_moveE,(_ZN39_INTERNAL_98de58e9_4_k_cu_40dbca07_26144cuda3std3__45__cpo5beginE - _ZN39_INTERNAL_98de58e9_4_k_cu_40dbca07_26144cuda3std6ranges3__45__cpo9iter_moveE)
_ZN39_INTERNAL_98de58e9_4_k_cu_40dbca07_26144cuda3std6ranges3__45__cpo9iter_moveE:
	.zero		1
	.type		_ZN39_INTERNAL_98de58e9_4_k_cu_40dbca07_26144cuda3std3__45__cpo5beginE,@object
	.size		_ZN39_INTERNAL_98de58e9_4_k_cu_40dbca07_26144cuda3std3__45__cpo5beginE,(_ZN39_INTERNAL_98de58e9_4_k_cu_40dbca07_26144cuda3std3__441_GLOBAL__N__98de58e9_4_k_cu_40dbca07_26146ignoreE - _ZN39_INTERNAL_98de58e9_4_k_cu_40dbca07_26144cuda3std3__45__cpo5beginE)
_ZN39_INTERNAL_98de58e9_4_k_cu_40dbca07_26144cuda3std3__45__cpo5beginE:
	.zero		1
	.type		_ZN39_INTERNAL_98de58e9_4_k_cu_40dbca07_26144cuda3std3__441_GLOBAL__N__98de58e9_4_k_cu_40dbca07_26146ignoreE,@object
	.size		_ZN39_INTERNAL_98de58e9_4_k_cu_40dbca07_26144cuda3std3__441_GLOBAL__N__98de58e9_4_k_cu_40dbca07_26146ignoreE,(_ZN39_INTERNAL_98de58e9_4_k_cu_40dbca07_26144cute7productE - _ZN39_INTERNAL_98de58e9_4_k_cu_40dbca07_26144cuda3std3__441_GLOBAL__N__98de58e9_4_k_cu_40dbca07_26146ignoreE)
_ZN39_INTERNAL_98de58e9_4_k_cu_40dbca07_26144cuda3std3__441_GLOBAL__N__98de58e9_4_k_cu_40dbca07_26146ignoreE:
	.zero		1
	.type		_ZN39_INTERNAL_98de58e9_4_k_cu_40dbca07_26144cute7productE,@object
	.size		_ZN39_INTERNAL_98de58e9_4_k_cu_40dbca07_26144cute7productE,(_ZN39_INTERNAL_98de58e9_4_k_cu_40dbca07_26144cuda3std3__45__cpo3endE - _ZN39_INTERNAL_98de58e9_4_k_cu_40dbca07_26144cute7productE)
_ZN39_INTERNAL_98de58e9_4_k_cu_40dbca07_26144cute7productE:
	.zero		1
	.type		_ZN39_INTERNAL_98de58e9_4_k_cu_40dbca07_26144cuda3std3__45__cpo3endE,@object
	.size		_ZN39_INTERNAL_98de58e9_4_k_cu_40dbca07_26144cuda3std3__45__cpo3endE,(_ZN39_INTERNAL_98de58e9_4_k_cu_40dbca07_26144cuda3std3__419piecewise_constructE - _ZN39_INTERNAL_98de58e9_4_k_cu_40dbca07_26144cuda3std3__45__cpo3endE)
_ZN39_INTERNAL_98de58e9_4_k_cu_40dbca07_26144cuda3std3__45__cpo3endE:
	.zero		1
	.type		_ZN39_INTERNAL_98de58e9_4_k_cu_40dbca07_26144cuda3std3__419piecewise_constructE,@object
	.size		_ZN39_INTERNAL_98de58e9_4_k_cu_40dbca07_26144cuda3std3__419piecewise_constructE,(_ZN39_INTERNAL_98de58e9_4_k_cu_40dbca07_26144cuda3std3__45__cpo4cendE - _ZN39_INTERNAL_98de58e9_4_k_cu_40dbca07_26144cuda3std3__419piecewise_constructE)
_ZN39_INTERNAL_98de58e9_4_k_cu_40dbca07_26144cuda3std3__419piecewise_constructE:
	.zero		1
	.type		_ZN39_INTERNAL_98de58e9_4_k_cu_40dbca07_26144cuda3std3__45__cpo4cendE,@object
	.size		_ZN39_INTERNAL_98de58e9_4_k_cu_40dbca07_26144cuda3std3__45__cpo4cendE,(_ZN39_INTERNAL_98de58e9_4_k_cu_40dbca07_26144cuda3std6ranges3__45__cpo4swapE - _ZN39_INTERNAL_98de58e9_4_k_cu_40dbca07_26144cuda3std3__45__cpo4cendE)
_ZN39_INTERNAL_98de58e9_4_k_cu_40dbca07_26144cuda3std3__45__cpo4cendE:
	.zero		1
	.type		_ZN39_INTERNAL_98de58e9_4_k_cu_40dbca07_26144cuda3std6ranges3__45__cpo4swapE,@object
	.size		_ZN39_INTERNAL_98de58e9_4_k_cu_40dbca07_26144cuda3std6ranges3__45__cpo4swapE,(.L_9 - _ZN39_INTERNAL_98de58e9_4_k_cu_40dbca07_26144cuda3std6ranges3__45__cpo4swapE)
_ZN39_INTERNAL_98de58e9_4_k_cu_40dbca07_26144cuda3std6ranges3__45__cpo4swapE:
	.zero		1
.L_9:


//--------------------- .nv.constant0._ZN7cutlass13device_kernelINS_4fmha6kernel28FmhaKernelTmaWarpSpecializedINS1_10collective30FmhaMainloopTmaWarpSpecializedINS_12float_e4m3_tEffN4cute5tupleIJNS7_1CILi128EEESA_NS9_ILi96EEEEEENS8_IJiNS9_ILi1EEENS8_IJiiEEEEEESF_NS8_IJSD_iSE_EEENS4_13DefaultFusionEJEEENS4_15FmhaFwdEpilogueIS6_fNS8_IJNS9_ILi64EEESB_SA_EEEEENS2_23IndividualTileSchedulerEJEEEEEvNT_6ParamsE --------------------------
	.section	.nv.constant0._ZN7cutlass13device_kernelINS_4fmha6kernel28FmhaKernelTmaWarpSpecializedINS1_10collective30FmhaMainloopTmaWarpSpecializedINS_12float_e4m3_tEffN4cute5tupleIJNS7_1CILi128EEESA_NS9_ILi96EEEEEENS8_IJiNS9_ILi1EEENS8_IJiiEEEEEESF_NS8_IJSD_iSE_EEENS4_13DefaultFusionEJEEENS4_15FmhaFwdEpilogueIS6_fNS8_IJNS9_ILi64EEESB_SA_EEEEENS2_23IndividualTileSchedulerEJEEEEEvNT_6ParamsE,"a",@progbits
	.sectionflags	@""
	.align	4
.nv.constant0._ZN7cutlass13device_kernelINS_4fmha6kernel28FmhaKernelTmaWarpSpecializedINS1_10collective30FmhaMainloopTmaWarpSpecializedINS_12float_e4m3_tEffN4cute5tupleIJNS7_1CILi128EEESA_NS9_ILi96EEEEEENS8_IJiNS9_ILi1EEENS8_IJiiEEEEEESF_NS8_IJSD_iSE_EEENS4_13DefaultFusionEJEEENS4_15FmhaFwdEpilogueIS6_fNS8_IJNS9_ILi64EEESB_SA_EEEEENS2_23IndividualTileSchedulerEJEEEEEvNT_6ParamsE:
	.zero		2688


//--------------------- SYMBOLS --------------------------

	.type		.nv.reservedSmem.offset0,@object
	.size		.nv.reservedSmem.offset0,0x4
	.type		__assertfail,@function
